	.target	sm_100a

	.elftype	@"ET_EXEC"


//--------------------- .note.nv.tkinfo           --------------------------
	.section	.note.nv.tkinfo,"",@"SHT_NOTE"
	.sectionflags	@"SHF_NOTE_NV_TKINFO"
	.tkinfo
        /*0018*/ 	.word	0x00000002
        /*0030*/ 	.string	""
        /*0030*/ 	.string	"ptxas"
        /*0030*/ 	.string	"Cuda compilation tools, release 13.0, V13.0.88"
        /*0030*/ 	.string	"Build cuda_13.0.r13.0/compiler.36424714_0"
        /*0030*/ 	.string	"-arch sm_100a -m 64 "



//--------------------- .note.nv.cuinfo           --------------------------
	.section	.note.nv.cuinfo,"",@"SHT_NOTE"
	.sectionflags	@"SHF_NOTE_NV_CUINFO"
        /*0018*/ 	.short	0x0002
        /*001a*/ 	.short	0x0064
        /*001c*/ 	.short	0x0082
	.zero		2


//--------------------- .nv.info                  --------------------------
	.section	.nv.info,"",@"SHT_CUDA_INFO"
	.align	4


	//----- nvinfo : EIATTR_REGCOUNT
	.align		4
        /*0000*/ 	.byte	0x04, 0x2f
        /*0002*/ 	.short	(.L_19 - .L_18)
	.align		4
.L_18:
        /*0004*/ 	.word	index@(_ZN7cutlass13device_kernelINS_4conv6kernel13ConvUniversalINS1_16ConvProblemShapeILNS1_8OperatorE1ELi2EEENS1_10collective14CollectiveConvINS1_47MainloopSm100TmaUmmaWarpSpecializedImplicitGemmILS5_1ELi17ELi2ELi1ELi2EN4cute5tupleIJNSA_1CILi1EEESD_SD_EEEEENSB_IJNSC_ILi64EEENSC_ILi128EEENSB_IJSG_EEEEEENS_12float_e4m3_tESK_NSA_8TiledMMAINSA_8MMA_AtomIJNSA_10MMA_TraitsINSA_19SM100_MMA_F8F6F4_SSEJSK_SK_fSG_SH_NSA_17integral_constantINSA_4UMMA5MajorELSR_0EEENSP_ISR_LSR_1EEENSP_INSQ_7ScaleInELSU_0EEESV_EEEEEENSA_6LayoutISE_NSB_IJNSC_ILi0EEESZ_SZ_EEEEENSB_IJNSA_10UnderscoreES12_S12_EEEEENS7_6detail27Sm100ImplicitGemmTileTraitsINSA_20SM90_TMA_LOAD_IM2COLENSA_14ComposedLayoutINSA_7SwizzleILi2ELi4ELi3EEENSA_18smem_ptr_flag_bitsILi8EEENSY_INSB_IJNSC_ILi8EEESG_EEENSB_IJSG_SD_EEEEEEEvEENS16_INSA_13SM90_TMA_LOADENS18_INS19_ILi3ELi4ELi3EEES1C_NSY_INSB_IJSH_S1D_EEENSB_IJSD_SH_EEEEEEEvEEEENS_8epilogue10collective18CollectiveEpilogueINS1R_23Sm100TmaWarpSpecializedILi2ELi2ELi32ELb0ELb0EEEJSJ_NSB_IJNSY_ISG_SD_EES1W_EEESK_NSB_IJNSB_IJlllEEESD_SZ_EEESK_S1Z_NS1R_6fusion15FusionCallbacksIS1V_NS20_17LinearCombinationISK_fSK_fLNS_15FloatRoundStyleE2EEESJ_S1X_JEEENSA_5SM1004TMEM4LOAD26SM100_TMEM_LOAD_16dp32b32xES17_S1H_NSA_39AutoVectorizingCopyWithAssumedAlignmentILi128EEENSA_21SM90_TMA_STORE_IM2COLES1H_S2B_S2B_EEEvvEEEEvNT_6ParamsE)
        /*0008*/ 	.word	0x0000007d


	//----- nvinfo : EIATTR_FRAME_SIZE
	.align		4
.L_19:
        /*000c*/ 	.byte	0x04, 0x11
        /*000e*/ 	.short	(.L_21 - .L_20)
	.align		4
.L_20:
        /*0010*/ 	.word	index@($__internal_2_$__cuda_sm10x_tcgen05_guardrail_trap_unallocated_columns_being_dealloced)
        /*0014*/ 	.word	0x00000008


	//----- nvinfo : EIATTR_FRAME_SIZE
	.align		4
.L_21:
        /*0018*/ 	.byte	0x04, 0x11
        /*001a*/ 	.short	(.L_23 - .L_22)
	.align		4
.L_22:
        /*001c*/ 	.word	index@($__internal_1_$__cuda_sm10x_tcgen05_guardrail_trap_phase_invalid_during_alloc)
        /*0020*/ 	.word	0x00000008


	//----- nvinfo : EIATTR_FRAME_SIZE
	.align		4
.L_23:
        /*0024*/ 	.byte	0x04, 0x11
        /*0026*/ 	.short	(.L_25 - .L_24)
	.align		4
.L_24:
        /*0028*/ 	.word	index@($__internal_0_$__cuda_sm10x_tcgen05_guardrail_trap_col_being_dealloced_not_returned_by_alloc)
        /*002c*/ 	.word	0x00000008


	//----- nvinfo : EIATTR_FRAME_SIZE
	.align		4
.L_25:
        /*0030*/ 	.byte	0x04, 0x11
        /*0032*/ 	.short	(.L_27 - .L_26)
	.align		4
.L_26:
        /*0034*/ 	.word	index@(_ZN7cutlass13device_kernelINS_4conv6kernel13ConvUniversalINS1_16ConvProblemShapeILNS1_8OperatorE1ELi2EEENS1_10collective14CollectiveConvINS1_47MainloopSm100TmaUmmaWarpSpecializedImplicitGemmILS5_1ELi17ELi2ELi1ELi2EN4cute5tupleIJNSA_1CILi1EEESD_SD_EEEEENSB_IJNSC_ILi64EEENSC_ILi128EEENSB_IJSG_EEEEEENS_12float_e4m3_tESK_NSA_8TiledMMAINSA_8MMA_AtomIJNSA_10MMA_TraitsINSA_19SM100_MMA_F8F6F4_SSEJSK_SK_fSG_SH_NSA_17integral_constantINSA_4UMMA5MajorELSR_0EEENSP_ISR_LSR_1EEENSP_INSQ_7ScaleInELSU_0EEESV_EEEEEENSA_6LayoutISE_NSB_IJNSC_ILi0EEESZ_SZ_EEEEENSB_IJNSA_10UnderscoreES12_S12_EEEEENS7_6detail27Sm100ImplicitGemmTileTraitsINSA_20SM90_TMA_LOAD_IM2COLENSA_14ComposedLayoutINSA_7SwizzleILi2ELi4ELi3EEENSA_18smem_ptr_flag_bitsILi8EEENSY_INSB_IJNSC_ILi8EEESG_EEENSB_IJSG_SD_EEEEEEEvEENS16_INSA_13SM90_TMA_LOADENS18_INS19_ILi3ELi4ELi3EEES1C_NSY_INSB_IJSH_S1D_EEENSB_IJSD_SH_EEEEEEEvEEEENS_8epilogue10collective18CollectiveEpilogueINS1R_23Sm100TmaWarpSpecializedILi2ELi2ELi32ELb0ELb0EEEJSJ_NSB_IJNSY_ISG_SD_EES1W_EEESK_NSB_IJNSB_IJlllEEESD_SZ_EEESK_S1Z_NS1R_6fusion15FusionCallbacksIS1V_NS20_17LinearCombinationISK_fSK_fLNS_15FloatRoundStyleE2EEESJ_S1X_JEEENSA_5SM1004TMEM4LOAD26SM100_TMEM_LOAD_16dp32b32xES17_S1H_NSA_39AutoVectorizingCopyWithAssumedAlignmentILi128EEENSA_21SM90_TMA_STORE_IM2COLES1H_S2B_S2B_EEEvvEEEEvNT_6ParamsE)
        /*0038*/ 	.word	0x00000008


	//----- nvinfo : EIATTR_MIN_STACK_SIZE
	.align		4
.L_27:
        /*003c*/ 	.byte	0x04, 0x12
        /*003e*/ 	.short	(.L_29 - .L_28)
	.align		4
.L_28:
        /*0040*/ 	.word	index@(_ZN7cutlass13device_kernelINS_4conv6kernel13ConvUniversalINS1_16ConvProblemShapeILNS1_8OperatorE1ELi2EEENS1_10collective14CollectiveConvINS1_47MainloopSm100TmaUmmaWarpSpecializedImplicitGemmILS5_1ELi17ELi2ELi1ELi2EN4cute5tupleIJNSA_1CILi1EEESD_SD_EEEEENSB_IJNSC_ILi64EEENSC_ILi128EEENSB_IJSG_EEEEEENS_12float_e4m3_tESK_NSA_8TiledMMAINSA_8MMA_AtomIJNSA_10MMA_TraitsINSA_19SM100_MMA_F8F6F4_SSEJSK_SK_fSG_SH_NSA_17integral_constantINSA_4UMMA5MajorELSR_0EEENSP_ISR_LSR_1EEENSP_INSQ_7ScaleInELSU_0EEESV_EEEEEENSA_6LayoutISE_NSB_IJNSC_ILi0EEESZ_SZ_EEEEENSB_IJNSA_10UnderscoreES12_S12_EEEEENS7_6detail27Sm100ImplicitGemmTileTraitsINSA_20SM90_TMA_LOAD_IM2COLENSA_14ComposedLayoutINSA_7SwizzleILi2ELi4ELi3EEENSA_18smem_ptr_flag_bitsILi8EEENSY_INSB_IJNSC_ILi8EEESG_EEENSB_IJSG_SD_EEEEEEEvEENS16_INSA_13SM90_TMA_LOADENS18_INS19_ILi3ELi4ELi3EEES1C_NSY_INSB_IJSH_S1D_EEENSB_IJSD_SH_EEEEEEEvEEEENS_8epilogue10collective18CollectiveEpilogueINS1R_23Sm100TmaWarpSpecializedILi2ELi2ELi32ELb0ELb0EEEJSJ_NSB_IJNSY_ISG_SD_EES1W_EEESK_NSB_IJNSB_IJlllEEESD_SZ_EEESK_S1Z_NS1R_6fusion15FusionCallbacksIS1V_NS20_17LinearCombinationISK_fSK_fLNS_15FloatRoundStyleE2EEESJ_S1X_JEEENSA_5SM1004TMEM4LOAD26SM100_TMEM_LOAD_16dp32b32xES17_S1H_NSA_39AutoVectorizingCopyWithAssumedAlignmentILi128EEENSA_21SM90_TMA_STORE_IM2COLES1H_S2B_S2B_EEEvvEEEEvNT_6ParamsE)
        /*0044*/ 	.word	0x00000008
.L_29:


//--------------------- .nv.compat                --------------------------
	.section	.nv.compat,"",@"SHT_CUDA_COMPAT_INFO"
	.align	4
        /*0000*/ 	.byte	0x02, 0x09, 0x01, 0x00, 0x02, 0x02, 0x02, 0x00, 0x02, 0x05, 0x05, 0x00, 0x03, 0x07, 0x01, 0x01
        /*0010*/ 	.byte	0x02, 0x03, 0x01, 0x00, 0x02, 0x06, 0x01, 0x00, 0x04, 0x0b, 0x08, 0x00, 0x09, 0x00, 0x00, 0x00
        /*0020*/ 	.byte	0x00, 0x00, 0x00, 0x00


//--------------------- .nv.info._ZN7cutlass13device_kernelINS_4conv6kernel13ConvUniversalINS1_16ConvProblemShapeILNS1_8OperatorE1ELi2EEENS1_10collective14CollectiveConvINS1_47MainloopSm100TmaUmmaWarpSpecializedImplicitGemmILS5_1ELi17ELi2ELi1ELi2EN4cute5tupleIJNSA_1CILi1EEESD_SD_EEEEENSB_IJNSC_ILi64EEENSC_ILi128EEENSB_IJSG_EEEEEENS_12float_e4m3_tESK_NSA_8TiledMMAINSA_8MMA_AtomIJNSA_10MMA_TraitsINSA_19SM100_MMA_F8F6F4_SSEJSK_SK_fSG_SH_NSA_17integral_constantINSA_4UMMA5MajorELSR_0EEENSP_ISR_LSR_1EEENSP_INSQ_7ScaleInELSU_0EEESV_EEEEEENSA_6LayoutISE_NSB_IJNSC_ILi0EEESZ_SZ_EEEEENSB_IJNSA_10UnderscoreES12_S12_EEEEENS7_6detail27Sm100ImplicitGemmTileTraitsINSA_20SM90_TMA_LOAD_IM2COLENSA_14ComposedLayoutINSA_7SwizzleILi2ELi4ELi3EEENSA_18smem_ptr_flag_bitsILi8EEENSY_INSB_IJNSC_ILi8EEESG_EEENSB_IJSG_SD_EEEEEEEvEENS16_INSA_13SM90_TMA_LOADENS18_INS19_ILi3ELi4ELi3EEES1C_NSY_INSB_IJSH_S1D_EEENSB_IJSD_SH_EEEEEEEvEEEENS_8epilogue10collective18CollectiveEpilogueINS1R_23Sm100TmaWarpSpecializedILi2ELi2ELi32ELb0ELb0EEEJSJ_NSB_IJNSY_ISG_SD_EES1W_EEESK_NSB_IJNSB_IJlllEEESD_SZ_EEESK_S1Z_NS1R_6fusion15FusionCallbacksIS1V_NS20_17LinearCombinationISK_fSK_fLNS_15FloatRoundStyleE2EEESJ_S1X_JEEENSA_5SM1004TMEM4LOAD26SM100_TMEM_LOAD_16dp32b32xES17_S1H_NSA_39AutoVectorizingCopyWithAssumedAlignmentILi128EEENSA_21SM90_TMA_STORE_IM2COLES1H_S2B_S2B_EEEvvEEEEvNT_6ParamsE --------------------------
	.section	.nv.info._ZN7cutlass13device_kernelINS_4conv6kernel13ConvUniversalINS1_16ConvProblemShapeILNS1_8OperatorE1ELi2EEENS1_10collective14CollectiveConvINS1_47MainloopSm100TmaUmmaWarpSpecializedImplicitGemmILS5_1ELi17ELi2ELi1ELi2EN4cute5tupleIJNSA_1CILi1EEESD_SD_EEEEENSB_IJNSC_ILi64EEENSC_ILi128EEENSB_IJSG_EEEEEENS_12float_e4m3_tESK_NSA_8TiledMMAINSA_8MMA_AtomIJNSA_10MMA_TraitsINSA_19SM100_MMA_F8F6F4_SSEJSK_SK_fSG_SH_NSA_17integral_constantINSA_4UMMA5MajorELSR_0EEENSP_ISR_LSR_1EEENSP_INSQ_7ScaleInELSU_0EEESV_EEEEEENSA_6LayoutISE_NSB_IJNSC_ILi0EEESZ_SZ_EEEEENSB_IJNSA_10UnderscoreES12_S12_EEEEENS7_6detail27Sm100ImplicitGemmTileTraitsINSA_20SM90_TMA_LOAD_IM2COLENSA_14ComposedLayoutINSA_7SwizzleILi2ELi4ELi3EEENSA_18smem_ptr_flag_bitsILi8EEENSY_INSB_IJNSC_ILi8EEESG_EEENSB_IJSG_SD_EEEEEEEvEENS16_INSA_13SM90_TMA_LOADENS18_INS19_ILi3ELi4ELi3EEES1C_NSY_INSB_IJSH_S1D_EEENSB_IJSD_SH_EEEEEEEvEEEENS_8epilogue10collective18CollectiveEpilogueINS1R_23Sm100TmaWarpSpecializedILi2ELi2ELi32ELb0ELb0EEEJSJ_NSB_IJNSY_ISG_SD_EES1W_EEESK_NSB_IJNSB_IJlllEEESD_SZ_EEESK_S1Z_NS1R_6fusion15FusionCallbacksIS1V_NS20_17LinearCombinationISK_fSK_fLNS_15FloatRoundStyleE2EEESJ_S1X_JEEENSA_5SM1004TMEM4LOAD26SM100_TMEM_LOAD_16dp32b32xES17_S1H_NSA_39AutoVectorizingCopyWithAssumedAlignmentILi128EEENSA_21SM90_TMA_STORE_IM2COLES1H_S2B_S2B_EEEvvEEEEvNT_6ParamsE,"",@"SHT_CUDA_INFO"
	.sectionflags	@""
	.align	4


	//----- nvinfo : EIATTR_CUDA_API_VERSION
	.align		4
        /*0000*/ 	.byte	0x04, 0x37
        /*0002*/ 	.short	(.L_31 - .L_30)
.L_30:
        /*0004*/ 	.word	0x00000082


	//----- nvinfo : EIATTR_KPARAM_INFO
	.align		4
.L_31:
        /*0008*/ 	.byte	0x04, 0x17
        /*000a*/ 	.short	(.L_33 - .L_32)
.L_32:
        /*000c*/ 	.word	0x00000000
        /*0010*/ 	.short	0x0000
        /*0012*/ 	.short	0x0000
        /*0014*/ 	.byte	0x00, 0xf0, 0x01, 0x20


	//----- nvinfo : EIATTR_AT_ENTRY_FRAGMENTS
	.align		4
.L_33:
        /*0018*/ 	.byte	0x04, 0x4f
        /*001a*/ 	.short	(.L_35 - .L_34)


	//   ....[0]....
.L_34:
        /*001c*/ 	.word	0x00000006


	//----- nvinfo : EIATTR_RESERVED_SMEM_USED
	.align		4
.L_35:
        /*0020*/ 	.byte	0x01, 0x41
	.zero		2


	//----- nvinfo : EIATTR_SPARSE_MMA_MASK
	.align		4
        /*0024*/ 	.byte	0x03, 0x50
        /*0026*/ 	.short	0x0000


	//----- nvinfo : EIATTR_TCGEN05_1CTA_USED
	.align		4
        /*0028*/ 	.byte	0x01, 0x51
	.zero		2


	//----- nvinfo : EIATTR_MAXREG_COUNT
	.align		4
        /*002c*/ 	.byte	0x03, 0x1b
        /*002e*/ 	.short	0x00ff


	//----- nvinfo : EIATTR_NUM_BARRIERS
	.align		4
        /*0030*/ 	.byte	0x02, 0x4c
        /*0032*/ 	.byte	0x07
	.zero		1


	//----- nvinfo : EIATTR_EXTERNS
	.align		4
        /*0034*/ 	.byte	0x04, 0x0f
        /*0036*/ 	.short	(.L_37 - .L_36)


	//   ....[0]....
	.align		4
.L_36:
        /*0038*/ 	.word	index@(__assertfail)


	//----- nvinfo : EIATTR_MERCURY_ISA_VERSION
	.align		4
.L_37:
        /*003c*/ 	.byte	0x03, 0x5f
        /*003e*/ 	.short	0x0101


	//----- nvinfo : EIATTR_INT_WARP_WIDE_INSTR_OFFSETS
	.align		4
        /*0040*/ 	.byte	0x04, 0x31
        /*0042*/ 	.short	(.L_39 - .L_38)


	//   ....[0]....
.L_38:
        /*0044*/ 	.word	0x00004150


	//   ....[1]....
        /*0048*/ 	.word	0x00004170


	//   ....[2]....
        /*004c*/ 	.word	0x000041a0


	//   ....[3]....
        /*0050*/ 	.word	0x00004c30


	//   ....[4]....
        /*0054*/ 	.word	0x00004c50


	//   ....[5]....
        /*0058*/ 	.word	0x00004e50


	//   ....[6]....
        /*005c*/ 	.word	0x00004e60


	//----- nvinfo : EIATTR_COOP_GROUP_MASK_REGIDS
	.align		4
.L_39:
        /*0060*/ 	.byte	0x04, 0x29
        /*0062*/ 	.short	(.L_41 - .L_40)


	//   ....[0]....
.L_40:
        /*0064*/ 	.word	0xffffffff


	//   ....[1]....
        /*0068*/ 	.word	0xffffffff


	//   ....[2]....
        /*006c*/ 	.word	0xffffffff


	//   ....[3]....
        /*0070*/ 	.word	0xffffffff


	//   ....[4]....
        /*0074*/ 	.word	0xffffffff


	//   ....[5]....
        /*0078*/ 	.word	0xffffffff


	//   ....[6]....
        /*007c*/ 	.word	0xffffffff


	//   ....[7]....
        /*0080*/ 	.word	0xffffffff


	//   ....[8]....
        /*0084*/ 	.word	0xffffffff


	//   ....[9]....
        /*0088*/ 	.word	0xffffffff


	//   ....[10]....
        /*008c*/ 	.word	0xffffffff


	//   ....[11]....
        /*0090*/ 	.word	0xffffffff


	//----- nvinfo : EIATTR_COOP_GROUP_INSTR_OFFSETS
	.align		4
.L_41:
        /*0094*/ 	.byte	0x04, 0x28
        /*0096*/ 	.short	(.L_43 - .L_42)


	//   ....[0]....
.L_42:
        /*0098*/ 	.word	0x000000a0


	//   ....[1]....
        /*009c*/ 	.word	0x000004e0


	//   ....[2]....
        /*00a0*/ 	.word	0x00000820


	//   ....[3]....
        /*00a4*/ 	.word	0x00000980


	//   ....[4]....
        /*00a8*/ 	.word	0x00000a80


	//   ....[5]....
        /*00ac*/ 	.word	0x00000bd0


	//   ....[6]....
        /*00b0*/ 	.word	0x00002270


	//   ....[7]....
        /*00b4*/ 	.word	0x000035c0


	//   ....[8]....
        /*00b8*/ 	.word	0x000037d0


	//   ....[9]....
        /*00bc*/ 	.word	0x00003800


	//   ....[10]....
        /*00c0*/ 	.word	0x00004030


	//   ....[11]....
        /*00c4*/ 	.word	0x00004270


	//----- nvinfo : EIATTR_VRC_CTA_INIT_COUNT
	.align		4
.L_43:
        /*00c8*/ 	.byte	0x02, 0x4a
        /*00ca*/ 	.byte	0x80
	.zero		1


	//----- nvinfo : EIATTR_SYSCALL_OFFSETS
	.align		4
        /*00cc*/ 	.byte	0x04, 0x46
        /*00ce*/ 	.short	(.L_45 - .L_44)


	//   ....[0]....
.L_44:
        /*00d0*/ 	.word	0x000059f0


	//   ....[1]....
        /*00d4*/ 	.word	0x00005b30


	//   ....[2]....
        /*00d8*/ 	.word	0x000063b0


	//   ....[3]....
        /*00dc*/ 	.word	0x00007170


	//----- nvinfo : EIATTR_MBARRIER_INSTR_OFFSETS
	.align		4
.L_45:
        /*00e0*/ 	.byte	0x04, 0x39
        /*00e2*/ 	.short	(.L_47 - .L_46)


	//   ....[0]....
.L_46:
        /*00e4*/ 	.word	0x000005e0
        /*00e8*/ 	.word	0x000000ff
        /*00ec*/ 	.word	0x00000000
        /*00f0*/ 	.short	0x0100
        /*00f2*/ 	.byte	0x05
	.zero		1


	//   ....[1]....
        /*00f4*/ 	.word	0x000005f0
        /*00f8*/ 	.word	0x000000ff
        /*00fc*/ 	.word	0x00000088
        /*0100*/ 	.short	0x0100
        /*0102*/ 	.byte	0x05
	.zero		1


	//   ....[2]....
        /*0104*/ 	.word	0x00000600
        /*0108*/ 	.word	0x000000ff
        /*010c*/ 	.word	0x00000008
        /*0110*/ 	.short	0x0100
        /*0112*/ 	.byte	0x05
	.zero		1


	//   ....[3]....
        /*0114*/ 	.word	0x00000610
        /*0118*/ 	.word	0x000000ff
        /*011c*/ 	.word	0x00000090
        /*0120*/ 	.short	0x0100
        /*0122*/ 	.byte	0x05
	.zero		1


	//   ....[4]....
        /*0124*/ 	.word	0x00000620
        /*0128*/ 	.word	0x000000ff
        /*012c*/ 	.word	0x00000010
        /*0130*/ 	.short	0x0100
        /*0132*/ 	.byte	0x05
	.zero		1


	//   ....[5]....
        /*0134*/ 	.word	0x00000630
        /*0138*/ 	.word	0x000000ff
        /*013c*/ 	.word	0x00000098
        /*0140*/ 	.short	0x0100
        /*0142*/ 	.byte	0x05
	.zero		1


	//   ....[6]....
        /*0144*/ 	.word	0x00000640
        /*0148*/ 	.word	0x000000ff
        /*014c*/ 	.word	0x00000018
        /*0150*/ 	.short	0x0100
        /*0152*/ 	.byte	0x05
	.zero		1


	//   ....[7]....
        /*0154*/ 	.word	0x00000650
        /*0158*/ 	.word	0x000000ff
        /*015c*/ 	.word	0x000000a0
        /*0160*/ 	.short	0x0100
        /*0162*/ 	.byte	0x05
	.zero		1


	//   ....[8]....
        /*0164*/ 	.word	0x00000660
        /*0168*/ 	.word	0x000000ff
        /*016c*/ 	.word	0x00000020
        /*0170*/ 	.short	0x0100
        /*0172*/ 	.byte	0x05
	.zero		1


	//   ....[9]....
        /*0174*/ 	.word	0x00000670
        /*0178*/ 	.word	0x000000ff
        /*017c*/ 	.word	0x000000a8
        /*0180*/ 	.short	0x0100
        /*0182*/ 	.byte	0x05
	.zero		1


	//   ....[10]....
        /*0184*/ 	.word	0x00000680
        /*0188*/ 	.word	0x000000ff
        /*018c*/ 	.word	0x00000028
        /*0190*/ 	.short	0x0100
        /*0192*/ 	.byte	0x05
	.zero		1


	//   ....[11]....
        /*0194*/ 	.word	0x00000690
        /*0198*/ 	.word	0x000000ff
        /*019c*/ 	.word	0x000000b0
        /*01a0*/ 	.short	0x0100
        /*01a2*/ 	.byte	0x05
	.zero		1


	//   ....[12]....
        /*01a4*/ 	.word	0x000006a0
        /*01a8*/ 	.word	0x000000ff
        /*01ac*/ 	.word	0x00000030
        /*01b0*/ 	.short	0x0100
        /*01b2*/ 	.byte	0x05
	.zero		1


	//   ....[13]....
        /*01b4*/ 	.word	0x000006b0
        /*01b8*/ 	.word	0x000000ff
        /*01bc*/ 	.word	0x000000b8
        /*01c0*/ 	.short	0x0100
        /*01c2*/ 	.byte	0x05
	.zero		1


	//   ....[14]....
        /*01c4*/ 	.word	0x000006c0
        /*01c8*/ 	.word	0x000000ff
        /*01cc*/ 	.word	0x00000038
        /*01d0*/ 	.short	0x0100
        /*01d2*/ 	.byte	0x05
	.zero		1


	//   ....[15]....
        /*01d4*/ 	.word	0x000006d0
        /*01d8*/ 	.word	0x000000ff
        /*01dc*/ 	.word	0x000000c0
        /*01e0*/ 	.short	0x0100
        /*01e2*/ 	.byte	0x05
	.zero		1


	//   ....[16]....
        /*01e4*/ 	.word	0x000006e0
        /*01e8*/ 	.word	0x000000ff
        /*01ec*/ 	.word	0x00000040
        /*01f0*/ 	.short	0x0100
        /*01f2*/ 	.byte	0x05
	.zero		1


	//   ....[17]....
        /*01f4*/ 	.word	0x000006f0
        /*01f8*/ 	.word	0x000000ff
        /*01fc*/ 	.word	0x000000c8
        /*0200*/ 	.short	0x0100
        /*0202*/ 	.byte	0x05
	.zero		1


	//   ....[18]....
        /*0204*/ 	.word	0x00000700
        /*0208*/ 	.word	0x000000ff
        /*020c*/ 	.word	0x00000048
        /*0210*/ 	.short	0x0100
        /*0212*/ 	.byte	0x05
	.zero		1


	//   ....[19]....
        /*0214*/ 	.word	0x00000710
        /*0218*/ 	.word	0x000000ff
        /*021c*/ 	.word	0x000000d0
        /*0220*/ 	.short	0x0100
        /*0222*/ 	.byte	0x05
	.zero		1


	//   ....[20]....
        /*0224*/ 	.word	0x00000720
        /*0228*/ 	.word	0x000000ff
        /*022c*/ 	.word	0x00000050
        /*0230*/ 	.short	0x0100
        /*0232*/ 	.byte	0x05
	.zero		1


	//   ....[21]....
        /*0234*/ 	.word	0x00000730
        /*0238*/ 	.word	0x000000ff
        /*023c*/ 	.word	0x000000d8
        /*0240*/ 	.short	0x0100
        /*0242*/ 	.byte	0x05
	.zero		1


	//   ....[22]....
        /*0244*/ 	.word	0x00000740
        /*0248*/ 	.word	0x000000ff
        /*024c*/ 	.word	0x00000058
        /*0250*/ 	.short	0x0100
        /*0252*/ 	.byte	0x05
	.zero		1


	//   ....[23]....
        /*0254*/ 	.word	0x00000750
        /*0258*/ 	.word	0x000000ff
        /*025c*/ 	.word	0x000000e0
        /*0260*/ 	.short	0x0100
        /*0262*/ 	.byte	0x05
	.zero		1


	//   ....[24]....
        /*0264*/ 	.word	0x00000760
        /*0268*/ 	.word	0x000000ff
        /*026c*/ 	.word	0x00000060
        /*0270*/ 	.short	0x0100
        /*0272*/ 	.byte	0x05
	.zero		1


	//   ....[25]....
        /*0274*/ 	.word	0x00000770
        /*0278*/ 	.word	0x000000ff
        /*027c*/ 	.word	0x000000e8
        /*0280*/ 	.short	0x0100
        /*0282*/ 	.byte	0x05
	.zero		1


	//   ....[26]....
        /*0284*/ 	.word	0x00000780
        /*0288*/ 	.word	0x000000ff
        /*028c*/ 	.word	0x00000068
        /*0290*/ 	.short	0x0100
        /*0292*/ 	.byte	0x05
	.zero		1


	//   ....[27]....
        /*0294*/ 	.word	0x00000790
        /*0298*/ 	.word	0x000000ff
        /*029c*/ 	.word	0x000000f0
        /*02a0*/ 	.short	0x0100
        /*02a2*/ 	.byte	0x05
	.zero		1


	//   ....[28]....
        /*02a4*/ 	.word	0x000007a0
        /*02a8*/ 	.word	0x000000ff
        /*02ac*/ 	.word	0x00000070
        /*02b0*/ 	.short	0x0100
        /*02b2*/ 	.byte	0x05
	.zero		1


	//   ....[29]....
        /*02b4*/ 	.word	0x000007b0
        /*02b8*/ 	.word	0x000000ff
        /*02bc*/ 	.word	0x000000f8
        /*02c0*/ 	.short	0x0100
        /*02c2*/ 	.byte	0x05
	.zero		1


	//   ....[30]....
        /*02c4*/ 	.word	0x000007c0
        /*02c8*/ 	.word	0x000000ff
        /*02cc*/ 	.word	0x00000078
        /*02d0*/ 	.short	0x0100
        /*02d2*/ 	.byte	0x05
	.zero		1


	//   ....[31]....
        /*02d4*/ 	.word	0x000007d0
        /*02d8*/ 	.word	0x000000ff
        /*02dc*/ 	.word	0x00000100
        /*02e0*/ 	.short	0x0100
        /*02e2*/ 	.byte	0x05
	.zero		1


	//   ....[32]....
        /*02e4*/ 	.word	0x000007e0
        /*02e8*/ 	.word	0x000000ff
        /*02ec*/ 	.word	0x00000080
        /*02f0*/ 	.short	0x0100
        /*02f2*/ 	.byte	0x05
	.zero		1


	//   ....[33]....
        /*02f4*/ 	.word	0x000007f0
        /*02f8*/ 	.word	0x000000ff
        /*02fc*/ 	.word	0x00000108
        /*0300*/ 	.short	0x0100
        /*0302*/ 	.byte	0x05
	.zero		1


	//   ....[34]....
        /*0304*/ 	.word	0x00000930
        /*0308*/ 	.word	0x000000ff
        /*030c*/ 	.word	0x00000110
        /*0310*/ 	.short	0x0100
        /*0312*/ 	.byte	0x07
	.zero		1


	//   ....[35]....
        /*0314*/ 	.word	0x00000940
        /*0318*/ 	.word	0x000000ff
        /*031c*/ 	.word	0x00000120
        /*0320*/ 	.short	0x0100
        /*0322*/ 	.byte	0x07
	.zero		1


	//   ....[36]....
        /*0324*/ 	.word	0x00000950
        /*0328*/ 	.word	0x000000ff
        /*032c*/ 	.word	0x00000118
        /*0330*/ 	.short	0x0100
        /*0332*/ 	.byte	0x07
	.zero		1


	//   ....[37]....
        /*0334*/ 	.word	0x00000960
        /*0338*/ 	.word	0x000000ff
        /*033c*/ 	.word	0x00000128
        /*0340*/ 	.short	0x0100
        /*0342*/ 	.byte	0x07
	.zero		1


	//   ....[38]....
        /*0344*/ 	.word	0x00000a50
        /*0348*/ 	.word	0x000000ff
        /*034c*/ 	.word	0x00000130
        /*0350*/ 	.short	0x0100
        /*0352*/ 	.byte	0x05
	.zero		1


	//   ....[39]....
        /*0354*/ 	.word	0x00000a60
        /*0358*/ 	.word	0x000000ff
        /*035c*/ 	.word	0x00000138
        /*0360*/ 	.short	0x0100
        /*0362*/ 	.byte	0x05
	.zero		1


	//   ....[40]....
        /*0364*/ 	.word	0x00000ba0
        /*0368*/ 	.word	0x000000ff
        /*036c*/ 	.word	0x00000140
        /*0370*/ 	.short	0x0100
        /*0372*/ 	.byte	0x05
	.zero		1


	//   ....[41]....
        /*0374*/ 	.word	0x00000bb0
        /*0378*/ 	.word	0x000000ff
        /*037c*/ 	.word	0x00000148
        /*0380*/ 	.short	0x0100
        /*0382*/ 	.byte	0x05
	.zero		1


	//   ....[42]....
        /*0384*/ 	.word	0x00000ce0
        /*0388*/ 	.word	0x000000ff
        /*038c*/ 	.word	0x00000150
        /*0390*/ 	.short	0x0100
        /*0392*/ 	.byte	0x07
	.zero		1


	//   ....[43]....
        /*0394*/ 	.word	0x00000cf0
        /*0398*/ 	.word	0x000000ff
        /*039c*/ 	.word	0x00000160
        /*03a0*/ 	.short	0x0100
        /*03a2*/ 	.byte	0x07
	.zero		1


	//   ....[44]....
        /*03a4*/ 	.word	0x00000d00
        /*03a8*/ 	.word	0x000000ff
        /*03ac*/ 	.word	0x00000158
        /*03b0*/ 	.short	0x0100
        /*03b2*/ 	.byte	0x07
	.zero		1


	//   ....[45]....
        /*03b4*/ 	.word	0x00000d10
        /*03b8*/ 	.word	0x000000ff
        /*03bc*/ 	.word	0x00000168
        /*03c0*/ 	.short	0x0100
        /*03c2*/ 	.byte	0x07
	.zero		1


	//   ....[46]....
        /*03c4*/ 	.word	0x00001650
        /*03c8*/ 	.word	0x000000ff
        /*03cc*/ 	.word	0x00000088
        /*03d0*/ 	.short	0x010a
        /*03d2*/ 	.byte	0x04
	.zero		1


	//   ....[47]....
        /*03d4*/ 	.word	0x00001910
        /*03d8*/ 	.word	0x000000ff
        /*03dc*/ 	.word	0x00000088
        /*03e0*/ 	.short	0x010a
        /*03e2*/ 	.byte	0x09
	.zero		1


	//   ....[48]....
        /*03e4*/ 	.word	0x00001a80
        /*03e8*/ 	.word	0x000000ff
        /*03ec*/ 	.word	0x00000088
        /*03f0*/ 	.short	0x010a
        /*03f2*/ 	.byte	0x08
	.zero		1


	//   ....[49]....
        /*03f4*/ 	.word	0x00001c40
        /*03f8*/ 	.word	0x000000ff
        /*03fc*/ 	.word	0x00000138
        /*0400*/ 	.short	0x0101
        /*0402*/ 	.byte	0x16
	.zero		1


	//   ....[50]....
        /*0404*/ 	.word	0x00001c70
        /*0408*/ 	.word	0x000000ff
        /*040c*/ 	.word	0x00000088
        /*0410*/ 	.short	0x010a
        /*0412*/ 	.byte	0x04
	.zero		1


	//   ....[51]....
        /*0414*/ 	.word	0x00001f10
        /*0418*/ 	.word	0x000000ff
        /*041c*/ 	.word	0x00000088
        /*0420*/ 	.short	0x010a
        /*0422*/ 	.byte	0x11
	.zero		1


	//   ....[52]....
        /*0424*/ 	.word	0x00002080
        /*0428*/ 	.word	0x000000ff
        /*042c*/ 	.word	0x00000088
        /*0430*/ 	.short	0x010a
        /*0432*/ 	.byte	0x08
	.zero		1


	//   ....[53]....
        /*0434*/ 	.word	0x00002280
        /*0438*/ 	.word	0x000000ff
        /*043c*/ 	.word	0x00000140
        /*0440*/ 	.short	0x010a
        /*0442*/ 	.byte	0x16
	.zero		1


	//   ....[54]....
        /*0444*/ 	.word	0x00002340
        /*0448*/ 	.word	0x000000ff
        /*044c*/ 	.word	0x00000000
        /*0450*/ 	.short	0x0101
        /*0452*/ 	.byte	0x04
	.zero		1


	//   ....[55]....
        /*0454*/ 	.word	0x00002840
        /*0458*/ 	.word	0x000000ff
        /*045c*/ 	.word	0x00000000
        /*0460*/ 	.short	0x010a
        /*0462*/ 	.byte	0x04
	.zero		1


	//   ....[56]....
        /*0464*/ 	.word	0x000028e0
        /*0468*/ 	.word	0x000000ff
        /*046c*/ 	.word	0x00000000
        /*0470*/ 	.short	0x010a
        /*0472*/ 	.byte	0x04
	.zero		1


	//   ....[57]....
        /*0474*/ 	.word	0x00002980
        /*0478*/ 	.word	0x000000ff
        /*047c*/ 	.word	0x00000000
        /*0480*/ 	.short	0x010a
        /*0482*/ 	.byte	0x04
	.zero		1


	//   ....[58]....
        /*0484*/ 	.word	0x00002a20
        /*0488*/ 	.word	0x000000ff
        /*048c*/ 	.word	0x00000000
        /*0490*/ 	.short	0x010a
        /*0492*/ 	.byte	0x04
	.zero		1


	//   ....[59]....
        /*0494*/ 	.word	0x00002ac0
        /*0498*/ 	.word	0x000000ff
        /*049c*/ 	.word	0x00000000
        /*04a0*/ 	.short	0x010a
        /*04a2*/ 	.byte	0x04
	.zero		1


	//   ....[60]....
        /*04a4*/ 	.word	0x00002b60
        /*04a8*/ 	.word	0x000000ff
        /*04ac*/ 	.word	0x00000000
        /*04b0*/ 	.short	0x010a
        /*04b2*/ 	.byte	0x04
	.zero		1


	//   ....[61]....
        /*04b4*/ 	.word	0x00002c00
        /*04b8*/ 	.word	0x000000ff
        /*04bc*/ 	.word	0x00000000
        /*04c0*/ 	.short	0x010a
        /*04c2*/ 	.byte	0x04
	.zero		1


	//   ....[62]....
        /*04c4*/ 	.word	0x00002ca0
        /*04c8*/ 	.word	0x000000ff
        /*04cc*/ 	.word	0x00000000
        /*04d0*/ 	.short	0x010a
        /*04d2*/ 	.byte	0x04
	.zero		1


	//   ....[63]....
        /*04d4*/ 	.word	0x00002d40
        /*04d8*/ 	.word	0x000000ff
        /*04dc*/ 	.word	0x00000000
        /*04e0*/ 	.short	0x010a
        /*04e2*/ 	.byte	0x04
	.zero		1


	//   ....[64]....
        /*04e4*/ 	.word	0x00002de0
        /*04e8*/ 	.word	0x000000ff
        /*04ec*/ 	.word	0x00000000
        /*04f0*/ 	.short	0x010a
        /*04f2*/ 	.byte	0x04
	.zero		1


	//   ....[65]....
        /*04f4*/ 	.word	0x00002e80
        /*04f8*/ 	.word	0x000000ff
        /*04fc*/ 	.word	0x00000000
        /*0500*/ 	.short	0x010a
        /*0502*/ 	.byte	0x04
	.zero		1


	//   ....[66]....
        /*0504*/ 	.word	0x00002f20
        /*0508*/ 	.word	0x000000ff
        /*050c*/ 	.word	0x00000000
        /*0510*/ 	.short	0x010a
        /*0512*/ 	.byte	0x04
	.zero		1


	//   ....[67]....
        /*0514*/ 	.word	0x00002fc0
        /*0518*/ 	.word	0x000000ff
        /*051c*/ 	.word	0x00000000
        /*0520*/ 	.short	0x010a
        /*0522*/ 	.byte	0x04
	.zero		1


	//   ....[68]....
        /*0524*/ 	.word	0x00003060
        /*0528*/ 	.word	0x000000ff
        /*052c*/ 	.word	0x00000000
        /*0530*/ 	.short	0x010a
        /*0532*/ 	.byte	0x04
	.zero		1


	//   ....[69]....
        /*0534*/ 	.word	0x00003100
        /*0538*/ 	.word	0x000000ff
        /*053c*/ 	.word	0x00000000
        /*0540*/ 	.short	0x010a
        /*0542*/ 	.byte	0x04
	.zero		1


	//   ....[70]....
        /*0544*/ 	.word	0x000031a0
        /*0548*/ 	.word	0x000000ff
        /*054c*/ 	.word	0x00000000
        /*0550*/ 	.short	0x010a
        /*0552*/ 	.byte	0x04
	.zero		1


	//   ....[71]....
        /*0554*/ 	.word	0x00003250
        /*0558*/ 	.word	0x00000000
        /*055c*/ 	.word	0x00000000
        /*0560*/ 	.short	0x010a
        /*0562*/ 	.byte	0xff
	.zero		1


	//   ....[72]....
        /*0564*/ 	.word	0x00003380
        /*0568*/ 	.word	0x000000ff
        /*056c*/ 	.word	0x00000148
        /*0570*/ 	.short	0x010a
        /*0572*/ 	.byte	0x2d
	.zero		1


	//   ....[73]....
        /*0574*/ 	.word	0x00003420
        /*0578*/ 	.word	0x000000ff
        /*057c*/ 	.word	0x00000140
        /*0580*/ 	.short	0x010a
        /*0582*/ 	.byte	0x2d
	.zero		1


	//   ....[74]....
        /*0584*/ 	.word	0x000034c0
        /*0588*/ 	.word	0x000000ff
        /*058c*/ 	.word	0x00000000
        /*0590*/ 	.short	0x0101
        /*0592*/ 	.byte	0x06
	.zero		1


	//   ....[75]....
        /*0594*/ 	.word	0x00003500
        /*0598*/ 	.word	0x000000ff
        /*059c*/ 	.word	0x00000148
        /*05a0*/ 	.short	0x0106
        /*05a2*/ 	.byte	0x2d
	.zero		1


	//   ....[76]....
        /*05a4*/ 	.word	0x00003540
        /*05a8*/ 	.word	0x00000000
        /*05ac*/ 	.word	0x00000148
        /*05b0*/ 	.short	0x010a
        /*05b2*/ 	.byte	0xff
	.zero		1


	//   ....[77]....
        /*05b4*/ 	.word	0x00003a40
        /*05b8*/ 	.word	0x000000ff
        /*05bc*/ 	.word	0x00000140
        /*05c0*/ 	.short	0x010a
        /*05c2*/ 	.byte	0x06
	.zero		1


	//   ....[78]....
        /*05c4*/ 	.word	0x00003af0
        /*05c8*/ 	.word	0x000000ff
        /*05cc*/ 	.word	0x00000000
        /*05d0*/ 	.short	0x0101
        /*05d2*/ 	.byte	0x05
	.zero		1


	//   ....[79]....
        /*05d4*/ 	.word	0x00003b00
        /*05d8*/ 	.word	0x000000ff
        /*05dc*/ 	.word	0x00000160
        /*05e0*/ 	.short	0x010a
        /*05e2*/ 	.byte	0x08
	.zero		1


	//   ....[80]....
        /*05e4*/ 	.word	0x00003bc0
        /*05e8*/ 	.word	0x000000ff
        /*05ec*/ 	.word	0x00000000
        /*05f0*/ 	.short	0x010a
        /*05f2*/ 	.byte	0x04
	.zero		1


	//   ....[81]....
        /*05f4*/ 	.word	0x00003c00
        /*05f8*/ 	.word	0x000000ff
        /*05fc*/ 	.word	0x00000000
        /*0600*/ 	.short	0x010a
        /*0602*/ 	.byte	0x07
	.zero		1


	//   ....[82]....
        /*0604*/ 	.word	0x00003d30
        /*0608*/ 	.word	0x000000ff
        /*060c*/ 	.word	0x00000000
        /*0610*/ 	.short	0x010a
        /*0612*/ 	.byte	0x04
	.zero		1


	//   ....[83]....
        /*0614*/ 	.word	0x00003f80
        /*0618*/ 	.word	0x000000ff
        /*061c*/ 	.word	0x00000000
        /*0620*/ 	.short	0x010a
        /*0622*/ 	.byte	0x05
	.zero		1


	//   ....[84]....
        /*0624*/ 	.word	0x00004010
        /*0628*/ 	.word	0x000000ff
        /*062c*/ 	.word	0x00000000
        /*0630*/ 	.short	0x010a
        /*0632*/ 	.byte	0x07
	.zero		1


	//   ....[85]....
        /*0634*/ 	.word	0x000044f0
        /*0638*/ 	.word	0x000000ff
        /*063c*/ 	.word	0x00000140
        /*0640*/ 	.short	0x010a
        /*0642*/ 	.byte	0x16
	.zero		1


	//   ....[86]....
        /*0644*/ 	.word	0x00004590
        /*0648*/ 	.word	0x000000ff
        /*064c*/ 	.word	0x00000000
        /*0650*/ 	.short	0x0101
        /*0652*/ 	.byte	0x0f
	.zero		1


	//   ....[87]....
        /*0654*/ 	.word	0x000048b0
        /*0658*/ 	.word	0x000000ff
        /*065c*/ 	.word	0x00000138
        /*0660*/ 	.short	0x010a
        /*0662*/ 	.byte	0x16
	.zero		1


	//   ....[88]....
        /*0664*/ 	.word	0x00004a90
        /*0668*/ 	.word	0x000000ff
        /*066c*/ 	.word	0x00000120
        /*0670*/ 	.short	0x010a
        /*0672*/ 	.byte	0x16
	.zero		1


	//   ....[89]....
        /*0674*/ 	.word	0x00004d30
        /*0678*/ 	.word	0x000000ff
        /*067c*/ 	.word	0x00000110
        /*0680*/ 	.short	0x010b
        /*0682*/ 	.byte	0x16
	.zero		1


	//   ....[90]....
        /*0684*/ 	.word	0x00004d70
        /*0688*/ 	.word	0x000000ff
        /*068c*/ 	.word	0x00000000
        /*0690*/ 	.short	0x0101
        /*0692*/ 	.byte	0x2d
	.zero		1


	//   ....[91]....
        /*0694*/ 	.word	0x00004db0
        /*0698*/ 	.word	0x000000ff
        /*069c*/ 	.word	0x00000128
        /*06a0*/ 	.short	0x010a
        /*06a2*/ 	.byte	0x16
	.zero		1


	//   ....[92]....
        /*06a4*/ 	.word	0x00004fc0
        /*06a8*/ 	.word	0x000000ff
        /*06ac*/ 	.word	0x00000118
        /*06b0*/ 	.short	0x010b
        /*06b2*/ 	.byte	0x16
	.zero		1


	//   ....[93]....
        /*06b4*/ 	.word	0x00004fe0
        /*06b8*/ 	.word	0x000000ff
        /*06bc*/ 	.word	0x00000000
        /*06c0*/ 	.short	0x0101
        /*06c2*/ 	.byte	0x17
	.zero		1


	//   ....[94]....
        /*06c4*/ 	.word	0x00005010
        /*06c8*/ 	.word	0x000000ff
        /*06cc*/ 	.word	0x00000120
        /*06d0*/ 	.short	0x010a
        /*06d2*/ 	.byte	0x16
	.zero		1


	//   ....[95]....
        /*06d4*/ 	.word	0x00005050
        /*06d8*/ 	.word	0x00000000
        /*06dc*/ 	.word	0x00000128
        /*06e0*/ 	.short	0x010a
        /*06e2*/ 	.byte	0xff
	.zero		1


	//   ....[96]....
        /*06e4*/ 	.word	0x000053c0
        /*06e8*/ 	.word	0x000000ff
        /*06ec*/ 	.word	0x00000140
        /*06f0*/ 	.short	0x010a
        /*06f2*/ 	.byte	0x33
	.zero		1


	//   ....[97]....
        /*06f4*/ 	.word	0x000054e0
        /*06f8*/ 	.word	0x000000ff
        /*06fc*/ 	.word	0x00000000
        /*0700*/ 	.short	0x0101
        /*0702*/ 	.byte	0x04
	.zero		1


	//   ....[98]....
        /*0704*/ 	.word	0x00005f70
        /*0708*/ 	.word	0x00000000
        /*070c*/ 	.word	0x00000110
        /*0710*/ 	.short	0x010a
        /*0712*/ 	.byte	0xff
	.zero		1


	//   ....[99]....
        /*0714*/ 	.word	0x00006000
        /*0718*/ 	.word	0x00000078
        /*071c*/ 	.word	0x00000150
        /*0720*/ 	.short	0x010a
        /*0722*/ 	.byte	0xff
	.zero		1


	//   ....[100]....
        /*0724*/ 	.word	0x000060f0
        /*0728*/ 	.word	0x00000000
        /*072c*/ 	.word	0x00000110
        /*0730*/ 	.short	0x010a
        /*0732*/ 	.byte	0xff
	.zero		1


	//   ....[101]....
        /*0734*/ 	.word	0x00006200
        /*0738*/ 	.word	0x00000000
        /*073c*/ 	.word	0x00000000
        /*0740*/ 	.short	0x0101
        /*0742*/ 	.byte	0xff
	.zero		1


	//   ....[102]....
        /*0744*/ 	.word	0x00006280
        /*0748*/ 	.word	0x00000078
        /*074c*/ 	.word	0x00000150
        /*0750*/ 	.short	0x010a
        /*0752*/ 	.byte	0xff
	.zero		1


	//   ....[103]....
        /*0754*/ 	.word	0x00006e10
        /*0758*/ 	.word	0x00000002
        /*075c*/ 	.word	0x00000110
        /*0760*/ 	.short	0x010a
        /*0762*/ 	.byte	0xff
	.zero		1


	//   ....[104]....
        /*0764*/ 	.word	0x00006ee0
        /*0768*/ 	.word	0x00000002
        /*076c*/ 	.word	0x00000110
        /*0770*/ 	.short	0x010a
        /*0772*/ 	.byte	0xff
	.zero		1


	//   ....[105]....
        /*0774*/ 	.word	0x00007010
        /*0778*/ 	.word	0x00000002
        /*077c*/ 	.word	0x00000000
        /*0780*/ 	.short	0x0101
        /*0782*/ 	.byte	0xff
	.zero		1


	//   ....[106]....
        /*0784*/ 	.word	0x00007430
        /*0788*/ 	.word	0x000000ff
        /*078c*/ 	.word	0x00000000
        /*0790*/ 	.short	0x0101
        /*0792*/ 	.byte	0x05
	.zero		1


	//   ....[107]....
        /*0794*/ 	.word	0x00007c60
        /*0798*/ 	.word	0x00000002
        /*079c*/ 	.word	0x00000088
        /*07a0*/ 	.short	0x010a
        /*07a2*/ 	.byte	0xff
	.zero		1


	//   ....[108]....
        /*07a4*/ 	.word	0x00007cc0
        /*07a8*/ 	.word	0x00000002
        /*07ac*/ 	.word	0x00000088
        /*07b0*/ 	.short	0x010a
        /*07b2*/ 	.byte	0xff
	.zero		1


	//   ....[109]....
        /*07b4*/ 	.word	0x00007d20
        /*07b8*/ 	.word	0x00000002
        /*07bc*/ 	.word	0x00000140
        /*07c0*/ 	.short	0x010a
        /*07c2*/ 	.byte	0xff
	.zero		1


	//   ....[110]....
        /*07c4*/ 	.word	0x00007d80
        /*07c8*/ 	.word	0x00000000
        /*07cc*/ 	.word	0x00000000
        /*07d0*/ 	.short	0x010a
        /*07d2*/ 	.byte	0xff
	.zero		1


	//   ....[111]....
        /*07d4*/ 	.word	0x00007de0
        /*07d8*/ 	.word	0x00000000
        /*07dc*/ 	.word	0x00000000
        /*07e0*/ 	.short	0x010a
        /*07e2*/ 	.byte	0xff
	.zero		1


	//   ....[112]....
        /*07e4*/ 	.word	0x00007e40
        /*07e8*/ 	.word	0x00000000
        /*07ec*/ 	.word	0x00000000
        /*07f0*/ 	.short	0x010a
        /*07f2*/ 	.byte	0xff
	.zero		1


	//   ....[113]....
        /*07f4*/ 	.word	0x00007ea0
        /*07f8*/ 	.word	0x00000000
        /*07fc*/ 	.word	0x00000000
        /*0800*/ 	.short	0x010a
        /*0802*/ 	.byte	0xff
	.zero		1


	//   ....[114]....
        /*0804*/ 	.word	0x00007f00
        /*0808*/ 	.word	0x00000000
        /*080c*/ 	.word	0x00000000
        /*0810*/ 	.short	0x010a
        /*0812*/ 	.byte	0xff
	.zero		1


	//   ....[115]....
        /*0814*/ 	.word	0x00007f60
        /*0818*/ 	.word	0x00000000
        /*081c*/ 	.word	0x00000000
        /*0820*/ 	.short	0x010a
        /*0822*/ 	.byte	0xff
	.zero		1


	//   ....[116]....
        /*0824*/ 	.word	0x00007fc0
        /*0828*/ 	.word	0x00000000
        /*082c*/ 	.word	0x00000000
        /*0830*/ 	.short	0x010a
        /*0832*/ 	.byte	0xff
	.zero		1


	//   ....[117]....
        /*0834*/ 	.word	0x00008020
        /*0838*/ 	.word	0x00000000
        /*083c*/ 	.word	0x00000000
        /*0840*/ 	.short	0x010a
        /*0842*/ 	.byte	0xff
	.zero		1


	//   ....[118]....
        /*0844*/ 	.word	0x00008080
        /*0848*/ 	.word	0x00000000
        /*084c*/ 	.word	0x00000000
        /*0850*/ 	.short	0x010a
        /*0852*/ 	.byte	0xff
	.zero		1


	//   ....[119]....
        /*0854*/ 	.word	0x000080e0
        /*0858*/ 	.word	0x00000000
        /*085c*/ 	.word	0x00000000
        /*0860*/ 	.short	0x010a
        /*0862*/ 	.byte	0xff
	.zero		1


	//   ....[120]....
        /*0864*/ 	.word	0x00008140
        /*0868*/ 	.word	0x00000000
        /*086c*/ 	.word	0x00000000
        /*0870*/ 	.short	0x010a
        /*0872*/ 	.byte	0xff
	.zero		1


	//   ....[121]....
        /*0874*/ 	.word	0x000081a0
        /*0878*/ 	.word	0x00000000
        /*087c*/ 	.word	0x00000000
        /*0880*/ 	.short	0x010a
        /*0882*/ 	.byte	0xff
	.zero		1


	//   ....[122]....
        /*0884*/ 	.word	0x00008200
        /*0888*/ 	.word	0x00000000
        /*088c*/ 	.word	0x00000000
        /*0890*/ 	.short	0x010a
        /*0892*/ 	.byte	0xff
	.zero		1


	//   ....[123]....
        /*0894*/ 	.word	0x00008260
        /*0898*/ 	.word	0x00000000
        /*089c*/ 	.word	0x00000000
        /*08a0*/ 	.short	0x010a
        /*08a2*/ 	.byte	0xff
	.zero		1


	//   ....[124]....
        /*08a4*/ 	.word	0x000082c0
        /*08a8*/ 	.word	0x00000000
        /*08ac*/ 	.word	0x00000000
        /*08b0*/ 	.short	0x010a
        /*08b2*/ 	.byte	0xff
	.zero		1


	//   ....[125]....
        /*08b4*/ 	.word	0x00008320
        /*08b8*/ 	.word	0x00000000
        /*08bc*/ 	.word	0x00000000
        /*08c0*/ 	.short	0x010a
        /*08c2*/ 	.byte	0xff
	.zero		1


	//   ....[126]....
        /*08c4*/ 	.word	0x00008380
        /*08c8*/ 	.word	0x00000004
        /*08cc*/ 	.word	0x00000148
        /*08d0*/ 	.short	0x010a
        /*08d2*/ 	.byte	0xff
	.zero		1


	//   ....[127]....
        /*08d4*/ 	.word	0x000083e0
        /*08d8*/ 	.word	0x00000004
        /*08dc*/ 	.word	0x00000140
        /*08e0*/ 	.short	0x010a
        /*08e2*/ 	.byte	0xff
	.zero		1


	//   ....[128]....
        /*08e4*/ 	.word	0x00008440
        /*08e8*/ 	.word	0x00000000
        /*08ec*/ 	.word	0x00000140
        /*08f0*/ 	.short	0x010a
        /*08f2*/ 	.byte	0xff
	.zero		1


	//   ....[129]....
        /*08f4*/ 	.word	0x000084a0
        /*08f8*/ 	.word	0x00000004
        /*08fc*/ 	.word	0x00000160
        /*0900*/ 	.short	0x010a
        /*0902*/ 	.byte	0xff
	.zero		1


	//   ....[130]....
        /*0904*/ 	.word	0x00008500
        /*0908*/ 	.word	0x00000000
        /*090c*/ 	.word	0x00000000
        /*0910*/ 	.short	0x010a
        /*0912*/ 	.byte	0xff
	.zero		1


	//   ....[131]....
        /*0914*/ 	.word	0x00008560
        /*0918*/ 	.word	0x00000000
        /*091c*/ 	.word	0x00000000
        /*0920*/ 	.short	0x010a
        /*0922*/ 	.byte	0xff
	.zero		1


	//   ....[132]....
        /*0924*/ 	.word	0x000085c0
        /*0928*/ 	.word	0x00000000
        /*092c*/ 	.word	0x00000000
        /*0930*/ 	.short	0x010a
        /*0932*/ 	.byte	0xff
	.zero		1


	//   ....[133]....
        /*0934*/ 	.word	0x00008620
        /*0938*/ 	.word	0x00000000
        /*093c*/ 	.word	0x00000140
        /*0940*/ 	.short	0x010a
        /*0942*/ 	.byte	0xff
	.zero		1


	//   ....[134]....
        /*0944*/ 	.word	0x00008680
        /*0948*/ 	.word	0x00000000
        /*094c*/ 	.word	0x00000138
        /*0950*/ 	.short	0x010a
        /*0952*/ 	.byte	0xff
	.zero		1


	//   ....[135]....
        /*0954*/ 	.word	0x000086e0
        /*0958*/ 	.word	0x00000000
        /*095c*/ 	.word	0x00000120
        /*0960*/ 	.short	0x010a
        /*0962*/ 	.byte	0xff
	.zero		1


	//   ....[136]....
        /*0964*/ 	.word	0x00008740
        /*0968*/ 	.word	0x00000000
        /*096c*/ 	.word	0x00000128
        /*0970*/ 	.short	0x010a
        /*0972*/ 	.byte	0xff
	.zero		1


	//   ....[137]....
        /*0974*/ 	.word	0x000087a0
        /*0978*/ 	.word	0x00000000
        /*097c*/ 	.word	0x00000120
        /*0980*/ 	.short	0x010a
        /*0982*/ 	.byte	0xff
	.zero		1


	//   ....[138]....
        /*0984*/ 	.word	0x00008800
        /*0988*/ 	.word	0x00000000
        /*098c*/ 	.word	0x00000140
        /*0990*/ 	.short	0x010a
        /*0992*/ 	.byte	0xff
	.zero		1


	//   ....[139]....
        /*0994*/ 	.word	0x00008850
        /*0998*/ 	.word	0x00000000
        /*099c*/ 	.word	0x00000110
        /*09a0*/ 	.short	0x010a
        /*09a2*/ 	.byte	0xff
	.zero		1


	//   ....[140]....
        /*09a4*/ 	.word	0x000088a0
        /*09a8*/ 	.word	0x00000078
        /*09ac*/ 	.word	0x00000150
        /*09b0*/ 	.short	0x010a
        /*09b2*/ 	.byte	0xff
	.zero		1


	//   ....[141]....
        /*09b4*/ 	.word	0x000088f0
        /*09b8*/ 	.word	0x00000002
        /*09bc*/ 	.word	0x00000110
        /*09c0*/ 	.short	0x010a
        /*09c2*/ 	.byte	0xff
	.zero		1


	//----- nvinfo : EIATTR_NUM_MBARRIERS
	.align		4
.L_47:
        /*09c4*/ 	.byte	0x03, 0x38
        /*09c6*/ 	.short	0x002e


	//----- nvinfo : EIATTR_EXIT_INSTR_OFFSETS
	.align		4
        /*09c8*/ 	.byte	0x04, 0x1c
        /*09ca*/ 	.short	(.L_49 - .L_48)


	//   ....[0]....
.L_48:
        /*09cc*/ 	.word	0x00003280


	//   ....[1]....
        /*09d0*/ 	.word	0x00003510


	//   ....[2]....
        /*09d4*/ 	.word	0x00003570


	//   ....[3]....
        /*09d8*/ 	.word	0x00004280


	//   ....[4]....
        /*09dc*/ 	.word	0x00005080


	//   ....[5]....
        /*09e0*/ 	.word	0x000050c0


	//   ....[6]....
        /*09e4*/ 	.word	0x00007c40


	//----- nvinfo : EIATTR_MAX_THREADS
	.align		4
.L_49:
        /*09e8*/ 	.byte	0x04, 0x05
        /*09ea*/ 	.short	(.L_51 - .L_50)
.L_50:
        /*09ec*/ 	.word	0x00000100
        /*09f0*/ 	.word	0x00000001
        /*09f4*/ 	.word	0x00000001


	//----- nvinfo : EIATTR_CRS_STACK_SIZE
	.align		4
.L_51:
        /*09f8*/ 	.byte	0x04, 0x1e
        /*09fa*/ 	.short	(.L_53 - .L_52)
.L_52:
        /*09fc*/ 	.word	0x00000000


	//----- nvinfo : EIATTR_CBANK_PARAM_SIZE
	.align		4
.L_53:
        /*0a00*/ 	.byte	0x03, 0x19
        /*0a02*/ 	.short	0x0800


	//----- nvinfo : EIATTR_PARAM_CBANK
	.align		4
        /*0a04*/ 	.byte	0x04, 0x0a
        /*0a06*/ 	.short	(.L_55 - .L_54)
	.align		4
.L_54:
        /*0a08*/ 	.word	index@(.nv.constant0._ZN7cutlass13device_kernelINS_4conv6kernel13ConvUniversalINS1_16ConvProblemShapeILNS1_8OperatorE1ELi2EEENS1_10collective14CollectiveConvINS1_47MainloopSm100TmaUmmaWarpSpecializedImplicitGemmILS5_1ELi17ELi2ELi1ELi2EN4cute5tupleIJNSA_1CILi1EEESD_SD_EEEEENSB_IJNSC_ILi64EEENSC_ILi128EEENSB_IJSG_EEEEEENS_12float_e4m3_tESK_NSA_8TiledMMAINSA_8MMA_AtomIJNSA_10MMA_TraitsINSA_19SM100_MMA_F8F6F4_SSEJSK_SK_fSG_SH_NSA_17integral_constantINSA_4UMMA5MajorELSR_0EEENSP_ISR_LSR_1EEENSP_INSQ_7ScaleInELSU_0EEESV_EEEEEENSA_6LayoutISE_NSB_IJNSC_ILi0EEESZ_SZ_EEEEENSB_IJNSA_10UnderscoreES12_S12_EEEEENS7_6detail27Sm100ImplicitGemmTileTraitsINSA_20SM90_TMA_LOAD_IM2COLENSA_14ComposedLayoutINSA_7SwizzleILi2ELi4ELi3EEENSA_18smem_ptr_flag_bitsILi8EEENSY_INSB_IJNSC_ILi8EEESG_EEENSB_IJSG_SD_EEEEEEEvEENS16_INSA_13SM90_TMA_LOADENS18_INS19_ILi3ELi4ELi3EEES1C_NSY_INSB_IJSH_S1D_EEENSB_IJSD_SH_EEEEEEEvEEEENS_8epilogue10collective18CollectiveEpilogueINS1R_23Sm100TmaWarpSpecializedILi2ELi2ELi32ELb0ELb0EEEJSJ_NSB_IJNSY_ISG_SD_EES1W_EEESK_NSB_IJNSB_IJlllEEESD_SZ_EEESK_S1Z_NS1R_6fusion15FusionCallbacksIS1V_NS20_17LinearCombinationISK_fSK_fLNS_15FloatRoundStyleE2EEESJ_S1X_JEEENSA_5SM1004TMEM4LOAD26SM100_TMEM_LOAD_16dp32b32xES17_S1H_NSA_39AutoVectorizingCopyWithAssumedAlignmentILi128EEENSA_21SM90_TMA_STORE_IM2COLES1H_S2B_S2B_EEEvvEEEEvNT_6ParamsE)
        /*0a0c*/ 	.short	0x0380
        /*0a0e*/ 	.short	0x0800


	//----- nvinfo : EIATTR_SW_WAR
	.align		4
.L_55:
        /*0a10*/ 	.byte	0x04, 0x36
        /*0a12*/ 	.short	(.L_57 - .L_56)
.L_56:
        /*0a14*/ 	.word	0x00000008
.L_57:


//--------------------- .nv.callgraph             --------------------------
	.section	.nv.callgraph,"",@"SHT_CUDA_CALLGRAPH"
	.align	4
	.sectionentsize	8
	.align		4
        /*0000*/ 	.word	0x00000000
	.align		4
        /*0004*/ 	.word	0xffffffff
	.align		4
        /*0008*/ 	.word	index@(_ZN7cutlass13device_kernelINS_4conv6kernel13ConvUniversalINS1_16ConvProblemShapeILNS1_8OperatorE1ELi2EEENS1_10collective14CollectiveConvINS1_47MainloopSm100TmaUmmaWarpSpecializedImplicitGemmILS5_1ELi17ELi2ELi1ELi2EN4cute5tupleIJNSA_1CILi1EEESD_SD_EEEEENSB_IJNSC_ILi64EEENSC_ILi128EEENSB_IJSG_EEEEEENS_12float_e4m3_tESK_NSA_8TiledMMAINSA_8MMA_AtomIJNSA_10MMA_TraitsINSA_19SM100_MMA_F8F6F4_SSEJSK_SK_fSG_SH_NSA_17integral_constantINSA_4UMMA5MajorELSR_0EEENSP_ISR_LSR_1EEENSP_INSQ_7ScaleInELSU_0EEESV_EEEEEENSA_6LayoutISE_NSB_IJNSC_ILi0EEESZ_SZ_EEEEENSB_IJNSA_10UnderscoreES12_S12_EEEEENS7_6detail27Sm100ImplicitGemmTileTraitsINSA_20SM90_TMA_LOAD_IM2COLENSA_14ComposedLayoutINSA_7SwizzleILi2ELi4ELi3EEENSA_18smem_ptr_flag_bitsILi8EEENSY_INSB_IJNSC_ILi8EEESG_EEENSB_IJSG_SD_EEEEEEEvEENS16_INSA_13SM90_TMA_LOADENS18_INS19_ILi3ELi4ELi3EEES1C_NSY_INSB_IJSH_S1D_EEENSB_IJSD_SH_EEEEEEEvEEEENS_8epilogue10collective18CollectiveEpilogueINS1R_23Sm100TmaWarpSpecializedILi2ELi2ELi32ELb0ELb0EEEJSJ_NSB_IJNSY_ISG_SD_EES1W_EEESK_NSB_IJNSB_IJlllEEESD_SZ_EEESK_S1Z_NS1R_6fusion15FusionCallbacksIS1V_NS20_17LinearCombinationISK_fSK_fLNS_15FloatRoundStyleE2EEESJ_S1X_JEEENSA_5SM1004TMEM4LOAD26SM100_TMEM_LOAD_16dp32b32xES17_S1H_NSA_39AutoVectorizingCopyWithAssumedAlignmentILi128EEENSA_21SM90_TMA_STORE_IM2COLES1H_S2B_S2B_EEEvvEEEEvNT_6ParamsE)
	.align		4
        /*000c*/ 	.word	index@(__assertfail)
	.align		4
        /*0010*/ 	.word	0x00000000
	.align		4
        /*0014*/ 	.word	0xfffffffe
	.align		4
        /*0018*/ 	.word	0x00000000
	.align		4
        /*001c*/ 	.word	0xfffffffd
	.align		4
        /*0020*/ 	.word	0x00000000
	.align		4
        /*0024*/ 	.word	0xfffffffc


//--------------------- .nv.constant4             --------------------------
	.section	.nv.constant4,"a",@progbits
	.align	8
	.align		8
.nv.constant4:
        /*0000*/ 	.dword	__assertfail
	.align		8
        /*0008*/ 	.dword	__unnamed_1
	.align		8
        /*0010*/ 	.dword	__unnamed_2
	.align		8
        /*0018*/ 	.dword	_ZN39_INTERNAL_6b6e68ae_4_k_cu_d3a8e5cb_29714cuda3std3__45__cpo5beginE
	.align		8
        /*0020*/ 	.dword	_ZN39_INTERNAL_6b6e68ae_4_k_cu_d3a8e5cb_29714cuda3std3__45__cpo3endE
	.align		8
        /*0028*/ 	.dword	_ZN39_INTERNAL_6b6e68ae_4_k_cu_d3a8e5cb_29714cuda3std3__45__cpo6cbeginE
	.align		8
        /*0030*/ 	.dword	_ZN39_INTERNAL_6b6e68ae_4_k_cu_d3a8e5cb_29714cuda3std3__45__cpo4cendE
	.align		8
        /*0038*/ 	.dword	_ZN39_INTERNAL_6b6e68ae_4_k_cu_d3a8e5cb_29714cuda3std3__441_GLOBAL__N__6b6e68ae_4_k_cu_d3a8e5cb_29716ignoreE
	.align		8
        /*0040*/ 	.dword	_ZN39_INTERNAL_6b6e68ae_4_k_cu_d3a8e5cb_29714cuda3std3__419piecewise_constructE
	.align		8
        /*0048*/ 	.dword	_ZN39_INTERNAL_6b6e68ae_4_k_cu_d3a8e5cb_29714cuda3std3__48in_placeE
	.align		8
        /*0050*/ 	.dword	_ZN39_INTERNAL_6b6e68ae_4_k_cu_d3a8e5cb_29714cuda3std6ranges3__45__cpo4swapE
	.align		8
        /*0058*/ 	.dword	_ZN39_INTERNAL_6b6e68ae_4_k_cu_d3a8e5cb_29714cuda3std6ranges3__45__cpo9iter_moveE
	.align		8
        /*0060*/ 	.dword	_ZN39_INTERNAL_6b6e68ae_4_k_cu_d3a8e5cb_29714cute7productE
	.align		8
        /*0068*/ 	.dword	_ZN39_INTERNAL_6b6e68ae_4_k_cu_d3a8e5cb_29714cute1_E
	.align		8
        /*0070*/ 	.dword	$str$27
	.align		8
        /*0078*/ 	.dword	$str$28
	.align		8
        /*0080*/ 	.dword	$str$29
	.align		8
        /*0088*/ 	.dword	$str$30


//--------------------- .text._ZN7cutlass13device_kernelINS_4conv6kernel13ConvUniversalINS1_16ConvProblemShapeILNS1_8OperatorE1ELi2EEENS1_10collective14CollectiveConvINS1_47MainloopSm100TmaUmmaWarpSpecializedImplicitGemmILS5_1ELi17ELi2ELi1ELi2EN4cute5tupleIJNSA_1CILi1EEESD_SD_EEEEENSB_IJNSC_ILi64EEENSC_ILi128EEENSB_IJSG_EEEEEENS_12float_e4m3_tESK_NSA_8TiledMMAINSA_8MMA_AtomIJNSA_10MMA_TraitsINSA_19SM100_MMA_F8F6F4_SSEJSK_SK_fSG_SH_NSA_17integral_constantINSA_4UMMA5MajorELSR_0EEENSP_ISR_LSR_1EEENSP_INSQ_7ScaleInELSU_0EEESV_EEEEEENSA_6LayoutISE_NSB_IJNSC_ILi0EEESZ_SZ_EEEEENSB_IJNSA_10UnderscoreES12_S12_EEEEENS7_6detail27Sm100ImplicitGemmTileTraitsINSA_20SM90_TMA_LOAD_IM2COLENSA_14ComposedLayoutINSA_7SwizzleILi2ELi4ELi3EEENSA_18smem_ptr_flag_bitsILi8EEENSY_INSB_IJNSC_ILi8EEESG_EEENSB_IJSG_SD_EEEEEEEvEENS16_INSA_13SM90_TMA_LOADENS18_INS19_ILi3ELi4ELi3EEES1C_NSY_INSB_IJSH_S1D_EEENSB_IJSD_SH_EEEEEEEvEEEENS_8epilogue10collective18CollectiveEpilogueINS1R_23Sm100TmaWarpSpecializedILi2ELi2ELi32ELb0ELb0EEEJSJ_NSB_IJNSY_ISG_SD_EES1W_EEESK_NSB_IJNSB_IJlllEEESD_SZ_EEESK_S1Z_NS1R_6fusion15FusionCallbacksIS1V_NS20_17LinearCombinationISK_fSK_fLNS_15FloatRoundStyleE2EEESJ_S1X_JEEENSA_5SM1004TMEM4LOAD26SM100_TMEM_LOAD_16dp32b32xES17_S1H_NSA_39AutoVectorizingCopyWithAssumedAlignmentILi128EEENSA_21SM90_TMA_STORE_IM2COLES1H_S2B_S2B_EEEvvEEEEvNT_6ParamsE --------------------------
	.section	.text._ZN7cutlass13device_kernelINS_4conv6kernel13ConvUniversalINS1_16ConvProblemShapeILNS1_8OperatorE1ELi2EEENS1_10collective14CollectiveConvINS1_47MainloopSm100TmaUmmaWarpSpecializedImplicitGemmILS5_1ELi17ELi2ELi1ELi2EN4cute5tupleIJNSA_1CILi1EEESD_SD_EEEEENSB_IJNSC_ILi64EEENSC_ILi128EEENSB_IJSG_EEEEEENS_12float_e4m3_tESK_NSA_8TiledMMAINSA_8MMA_AtomIJNSA_10MMA_TraitsINSA_19SM100_MMA_F8F6F4_SSEJSK_SK_fSG_SH_NSA_17integral_constantINSA_4UMMA5MajorELSR_0EEENSP_ISR_LSR_1EEENSP_INSQ_7ScaleInELSU_0EEESV_EEEEEENSA_6LayoutISE_NSB_IJNSC_ILi0EEESZ_SZ_EEEEENSB_IJNSA_10UnderscoreES12_S12_EEEEENS7_6detail27Sm100ImplicitGemmTileTraitsINSA_20SM90_TMA_LOAD_IM2COLENSA_14ComposedLayoutINSA_7SwizzleILi2ELi4ELi3EEENSA_18smem_ptr_flag_bitsILi8EEENSY_INSB_IJNSC_ILi8EEESG_EEENSB_IJSG_SD_EEEEEEEvEENS16_INSA_13SM90_TMA_LOADENS18_INS19_ILi3ELi4ELi3EEES1C_NSY_INSB_IJSH_S1D_EEENSB_IJSD_SH_EEEEEEEvEEEENS_8epilogue10collective18CollectiveEpilogueINS1R_23Sm100TmaWarpSpecializedILi2ELi2ELi32ELb0ELb0EEEJSJ_NSB_IJNSY_ISG_SD_EES1W_EEESK_NSB_IJNSB_IJlllEEESD_SZ_EEESK_S1Z_NS1R_6fusion15FusionCallbacksIS1V_NS20_17LinearCombinationISK_fSK_fLNS_15FloatRoundStyleE2EEESJ_S1X_JEEENSA_5SM1004TMEM4LOAD26SM100_TMEM_LOAD_16dp32b32xES17_S1H_NSA_39AutoVectorizingCopyWithAssumedAlignmentILi128EEENSA_21SM90_TMA_STORE_IM2COLES1H_S2B_S2B_EEEvvEEEEvNT_6ParamsE,"ax",@progbits
	.align	128
.text._ZN7cutlass13device_kernelINS_4conv6kernel13ConvUniversalINS1_16ConvProblemShapeILNS1_8OperatorE1ELi2EEENS1_10collective14CollectiveConvINS1_47MainloopSm100TmaUmmaWarpSpecializedImplicitGemmILS5_1ELi17ELi2ELi1ELi2EN4cute5tupleIJNSA_1CILi1EEESD_SD_EEEEENSB_IJNSC_ILi64EEENSC_ILi128EEENSB_IJSG_EEEEEENS_12float_e4m3_tESK_NSA_8TiledMMAINSA_8MMA_AtomIJNSA_10MMA_TraitsINSA_19SM100_MMA_F8F6F4_SSEJSK_SK_fSG_SH_NSA_17integral_constantINSA_4UMMA5MajorELSR_0EEENSP_ISR_LSR_1EEENSP_INSQ_7ScaleInELSU_0EEESV_EEEEEENSA_6LayoutISE_NSB_IJNSC_ILi0EEESZ_SZ_EEEEENSB_IJNSA_10UnderscoreES12_S12_EEEEENS7_6detail27Sm100ImplicitGemmTileTraitsINSA_20SM90_TMA_LOAD_IM2COLENSA_14ComposedLayoutINSA_7SwizzleILi2ELi4ELi3EEENSA_18smem_ptr_flag_bitsILi8EEENSY_INSB_IJNSC_ILi8EEESG_EEENSB_IJSG_SD_EEEEEEEvEENS16_INSA_13SM90_TMA_LOADENS18_INS19_ILi3ELi4ELi3EEES1C_NSY_INSB_IJSH_S1D_EEENSB_IJSD_SH_EEEEEEEvEEEENS_8epilogue10collective18CollectiveEpilogueINS1R_23Sm100TmaWarpSpecializedILi2ELi2ELi32ELb0ELb0EEEJSJ_NSB_IJNSY_ISG_SD_EES1W_EEESK_NSB_IJNSB_IJlllEEESD_SZ_EEESK_S1Z_NS1R_6fusion15FusionCallbacksIS1V_NS20_17LinearCombinationISK_fSK_fLNS_15FloatRoundStyleE2EEESJ_S1X_JEEENSA_5SM1004TMEM4LOAD26SM100_TMEM_LOAD_16dp32b32xES17_S1H_NSA_39AutoVectorizingCopyWithAssumedAlignmentILi128EEENSA_21SM90_TMA_STORE_IM2COLES1H_S2B_S2B_EEEvvEEEEvNT_6ParamsE:
        .type           _ZN7cutlass13device_kernelINS_4conv6kernel13ConvUniversalINS1_16ConvProblemShapeILNS1_8OperatorE1ELi2EEENS1_10collective14CollectiveConvINS1_47MainloopSm100TmaUmmaWarpSpecializedImplicitGemmILS5_1ELi17ELi2ELi1ELi2EN4cute5tupleIJNSA_1CILi1EEESD_SD_EEEEENSB_IJNSC_ILi64EEENSC_ILi128EEENSB_IJSG_EEEEEENS_12float_e4m3_tESK_NSA_8TiledMMAINSA_8MMA_AtomIJNSA_10MMA_TraitsINSA_19SM100_MMA_F8F6F4_SSEJSK_SK_fSG_SH_NSA_17integral_constantINSA_4UMMA5MajorELSR_0EEENSP_ISR_LSR_1EEENSP_INSQ_7ScaleInELSU_0EEESV_EEEEEENSA_6LayoutISE_NSB_IJNSC_ILi0EEESZ_SZ_EEEEENSB_IJNSA_10UnderscoreES12_S12_EEEEENS7_6detail27Sm100ImplicitGemmTileTraitsINSA_20SM90_TMA_LOAD_IM2COLENSA_14ComposedLayoutINSA_7SwizzleILi2ELi4ELi3EEENSA_18smem_ptr_flag_bitsILi8EEENSY_INSB_IJNSC_ILi8EEESG_EEENSB_IJSG_SD_EEEEEEEvEENS16_INSA_13SM90_TMA_LOADENS18_INS19_ILi3ELi4ELi3EEES1C_NSY_INSB_IJSH_S1D_EEENSB_IJSD_SH_EEEEEEEvEEEENS_8epilogue10collective18CollectiveEpilogueINS1R_23Sm100TmaWarpSpecializedILi2ELi2ELi32ELb0ELb0EEEJSJ_NSB_IJNSY_ISG_SD_EES1W_EEESK_NSB_IJNSB_IJlllEEESD_SZ_EEESK_S1Z_NS1R_6fusion15FusionCallbacksIS1V_NS20_17LinearCombinationISK_fSK_fLNS_15FloatRoundStyleE2EEESJ_S1X_JEEENSA_5SM1004TMEM4LOAD26SM100_TMEM_LOAD_16dp32b32xES17_S1H_NSA_39AutoVectorizingCopyWithAssumedAlignmentILi128EEENSA_21SM90_TMA_STORE_IM2COLES1H_S2B_S2B_EEEvvEEEEvNT_6ParamsE,@function
        .size           _ZN7cutlass13device_kernelINS_4conv6kernel13ConvUniversalINS1_16ConvProblemShapeILNS1_8OperatorE1ELi2EEENS1_10collective14CollectiveConvINS1_47MainloopSm100TmaUmmaWarpSpecializedImplicitGemmILS5_1ELi17ELi2ELi1ELi2EN4cute5tupleIJNSA_1CILi1EEESD_SD_EEEEENSB_IJNSC_ILi64EEENSC_ILi128EEENSB_IJSG_EEEEEENS_12float_e4m3_tESK_NSA_8TiledMMAINSA_8MMA_AtomIJNSA_10MMA_TraitsINSA_19SM100_MMA_F8F6F4_SSEJSK_SK_fSG_SH_NSA_17integral_constantINSA_4UMMA5MajorELSR_0EEENSP_ISR_LSR_1EEENSP_INSQ_7ScaleInELSU_0EEESV_EEEEEENSA_6LayoutISE_NSB_IJNSC_ILi0EEESZ_SZ_EEEEENSB_IJNSA_10UnderscoreES12_S12_EEEEENS7_6detail27Sm100ImplicitGemmTileTraitsINSA_20SM90_TMA_LOAD_IM2COLENSA_14ComposedLayoutINSA_7SwizzleILi2ELi4ELi3EEENSA_18smem_ptr_flag_bitsILi8EEENSY_INSB_IJNSC_ILi8EEESG_EEENSB_IJSG_SD_EEEEEEEvEENS16_INSA_13SM90_TMA_LOADENS18_INS19_ILi3ELi4ELi3EEES1C_NSY_INSB_IJSH_S1D_EEENSB_IJSD_SH_EEEEEEEvEEEENS_8epilogue10collective18CollectiveEpilogueINS1R_23Sm100TmaWarpSpecializedILi2ELi2ELi32ELb0ELb0EEEJSJ_NSB_IJNSY_ISG_SD_EES1W_EEESK_NSB_IJNSB_IJlllEEESD_SZ_EEESK_S1Z_NS1R_6fusion15FusionCallbacksIS1V_NS20_17LinearCombinationISK_fSK_fLNS_15FloatRoundStyleE2EEESJ_S1X_JEEENSA_5SM1004TMEM4LOAD26SM100_TMEM_LOAD_16dp32b32xES17_S1H_NSA_39AutoVectorizingCopyWithAssumedAlignmentILi128EEENSA_21SM90_TMA_STORE_IM2COLES1H_S2B_S2B_EEEvvEEEEvNT_6ParamsE,(.L_x_173 - _ZN7cutlass13device_kernelINS_4conv6kernel13ConvUniversalINS1_16ConvProblemShapeILNS1_8OperatorE1ELi2EEENS1_10collective14CollectiveConvINS1_47MainloopSm100TmaUmmaWarpSpecializedImplicitGemmILS5_1ELi17ELi2ELi1ELi2EN4cute5tupleIJNSA_1CILi1EEESD_SD_EEEEENSB_IJNSC_ILi64EEENSC_ILi128EEENSB_IJSG_EEEEEENS_12float_e4m3_tESK_NSA_8TiledMMAINSA_8MMA_AtomIJNSA_10MMA_TraitsINSA_19SM100_MMA_F8F6F4_SSEJSK_SK_fSG_SH_NSA_17integral_constantINSA_4UMMA5MajorELSR_0EEENSP_ISR_LSR_1EEENSP_INSQ_7ScaleInELSU_0EEESV_EEEEEENSA_6LayoutISE_NSB_IJNSC_ILi0EEESZ_SZ_EEEEENSB_IJNSA_10UnderscoreES12_S12_EEEEENS7_6detail27Sm100ImplicitGemmTileTraitsINSA_20SM90_TMA_LOAD_IM2COLENSA_14ComposedLayoutINSA_7SwizzleILi2ELi4ELi3EEENSA_18smem_ptr_flag_bitsILi8EEENSY_INSB_IJNSC_ILi8EEESG_EEENSB_IJSG_SD_EEEEEEEvEENS16_INSA_13SM90_TMA_LOADENS18_INS19_ILi3ELi4ELi3EEES1C_NSY_INSB_IJSH_S1D_EEENSB_IJSD_SH_EEEEEEEvEEEENS_8epilogue10collective18CollectiveEpilogueINS1R_23Sm100TmaWarpSpecializedILi2ELi2ELi32ELb0ELb0EEEJSJ_NSB_IJNSY_ISG_SD_EES1W_EEESK_NSB_IJNSB_IJlllEEESD_SZ_EEESK_S1Z_NS1R_6fusion15FusionCallbacksIS1V_NS20_17LinearCombinationISK_fSK_fLNS_15FloatRoundStyleE2EEESJ_S1X_JEEENSA_5SM1004TMEM4LOAD26SM100_TMEM_LOAD_16dp32b32xES17_S1H_NSA_39AutoVectorizingCopyWithAssumedAlignmentILi128EEENSA_21SM90_TMA_STORE_IM2COLES1H_S2B_S2B_EEEvvEEEEvNT_6ParamsE)
        .other          _ZN7cutlass13device_kernelINS_4conv6kernel13ConvUniversalINS1_16ConvProblemShapeILNS1_8OperatorE1ELi2EEENS1_10collective14CollectiveConvINS1_47MainloopSm100TmaUmmaWarpSpecializedImplicitGemmILS5_1ELi17ELi2ELi1ELi2EN4cute5tupleIJNSA_1CILi1EEESD_SD_EEEEENSB_IJNSC_ILi64EEENSC_ILi128EEENSB_IJSG_EEEEEENS_12float_e4m3_tESK_NSA_8TiledMMAINSA_8MMA_AtomIJNSA_10MMA_TraitsINSA_19SM100_MMA_F8F6F4_SSEJSK_SK_fSG_SH_NSA_17integral_constantINSA_4UMMA5MajorELSR_0EEENSP_ISR_LSR_1EEENSP_INSQ_7ScaleInELSU_0EEESV_EEEEEENSA_6LayoutISE_NSB_IJNSC_ILi0EEESZ_SZ_EEEEENSB_IJNSA_10UnderscoreES12_S12_EEEEENS7_6detail27Sm100ImplicitGemmTileTraitsINSA_20SM90_TMA_LOAD_IM2COLENSA_14ComposedLayoutINSA_7SwizzleILi2ELi4ELi3EEENSA_18smem_ptr_flag_bitsILi8EEENSY_INSB_IJNSC_ILi8EEESG_EEENSB_IJSG_SD_EEEEEEEvEENS16_INSA_13SM90_TMA_LOADENS18_INS19_ILi3ELi4ELi3EEES1C_NSY_INSB_IJSH_S1D_EEENSB_IJSD_SH_EEEEEEEvEEEENS_8epilogue10collective18CollectiveEpilogueINS1R_23Sm100TmaWarpSpecializedILi2ELi2ELi32ELb0ELb0EEEJSJ_NSB_IJNSY_ISG_SD_EES1W_EEESK_NSB_IJNSB_IJlllEEESD_SZ_EEESK_S1Z_NS1R_6fusion15FusionCallbacksIS1V_NS20_17LinearCombinationISK_fSK_fLNS_15FloatRoundStyleE2EEESJ_S1X_JEEENSA_5SM1004TMEM4LOAD26SM100_TMEM_LOAD_16dp32b32xES17_S1H_NSA_39AutoVectorizingCopyWithAssumedAlignmentILi128EEENSA_21SM90_TMA_STORE_IM2COLES1H_S2B_S2B_EEEvvEEEEvNT_6ParamsE,@"STO_CUDA_ENTRY STV_DEFAULT"
_ZN7cutlass13device_kernelINS_4conv6kernel13ConvUniversalINS1_16ConvProblemShapeILNS1_8OperatorE1ELi2EEENS1_10collective14CollectiveConvINS1_47MainloopSm100TmaUmmaWarpSpecializedImplicitGemmILS5_1ELi17ELi2ELi1ELi2EN4cute5tupleIJNSA_1CILi1EEESD_SD_EEEEENSB_IJNSC_ILi64EEENSC_ILi128EEENSB_IJSG_EEEEEENS_12float_e4m3_tESK_NSA_8TiledMMAINSA_8MMA_AtomIJNSA_10MMA_TraitsINSA_19SM100_MMA_F8F6F4_SSEJSK_SK_fSG_SH_NSA_17integral_constantINSA_4UMMA5MajorELSR_0EEENSP_ISR_LSR_1EEENSP_INSQ_7ScaleInELSU_0EEESV_EEEEEENSA_6LayoutISE_NSB_IJNSC_ILi0EEESZ_SZ_EEEEENSB_IJNSA_10UnderscoreES12_S12_EEEEENS7_6detail27Sm100ImplicitGemmTileTraitsINSA_20SM90_TMA_LOAD_IM2COLENSA_14ComposedLayoutINSA_7SwizzleILi2ELi4ELi3EEENSA_18smem_ptr_flag_bitsILi8EEENSY_INSB_IJNSC_ILi8EEESG_EEENSB_IJSG_SD_EEEEEEEvEENS16_INSA_13SM90_TMA_LOADENS18_INS19_ILi3ELi4ELi3EEES1C_NSY_INSB_IJSH_S1D_EEENSB_IJSD_SH_EEEEEEEvEEEENS_8epilogue10collective18CollectiveEpilogueINS1R_23Sm100TmaWarpSpecializedILi2ELi2ELi32ELb0ELb0EEEJSJ_NSB_IJNSY_ISG_SD_EES1W_EEESK_NSB_IJNSB_IJlllEEESD_SZ_EEESK_S1Z_NS1R_6fusion15FusionCallbacksIS1V_NS20_17LinearCombinationISK_fSK_fLNS_15FloatRoundStyleE2EEESJ_S1X_JEEENSA_5SM1004TMEM4LOAD26SM100_TMEM_LOAD_16dp32b32xES17_S1H_NSA_39AutoVectorizingCopyWithAssumedAlignmentILi128EEENSA_21SM90_TMA_STORE_IM2COLES1H_S2B_S2B_EEEvvEEEEvNT_6ParamsE:
[----:B------:R-:W1:Y:S01]  /*0000*/  LDC R1, c[0x0][0x37c] ;  /* 0x0000df00ff017b82 */ /* 0x000e620000000800 */
[----:B------:R-:W2:Y:S01]  /*0010*/  S2R R111, SR_TID.X ;  /* 0x00000000006f7919 */ /* 0x000ea20000002100 */
[----:B------:R-:W3:Y:S01]  /*0020*/  LDCU.64 UR4, c[0x0][0x890] ;  /* 0x00011200ff0477ac */ /* 0x000ee20008000a00 */
[----:B-1----:R-:W-:Y:S01]  /*0030*/  VIADD R1, R1, 0xfffffff8 ;  /* 0xfffffff801017836 */ /* 0x002fe20000000000 */
[----:B------:R-:W-:Y:S02]  /*0040*/  PRMT R102, RZ, 0x7610, R102 ;  /* 0x00007610ff667816 */ /* 0x000fe40000000066 */
[----:B------:R-:W-:Y:S01]  /*0050*/  ELECT P5, URZ, PT ;  /* 0x0000000000ff782f */ /* 0x000fe200038a0000 */
[----:B------:R-:W1:Y:S01]  /*0060*/  LDCU.64 UR48, c[0x0][0x358] ;  /* 0x00006b00ff3077ac */ /* 0x000e620008000a00 */
[----:B---3--:R-:W-:-:S04]  /*0070*/  UISETP.NE.U32.AND UP0, UPT, UR4, URZ, UPT ;  /* 0x000000ff0400728c */ /* 0x008fc8000bf05070 */
[----:B------:R-:W-:Y:S01]  /*0080*/  UISETP.NE.AND.EX UP0, UPT, UR5, URZ, UPT, UP0 ;  /* 0x000000ff0500728c */ /* 0x000fe2000bf05300 */
[----:B--2---:R-:W-:-:S05]  /*0090*/  SHF.R.U32.HI R113, RZ, 0x5, R111 ;  /* 0x00000005ff717819 */ /* 0x004fca000001166f */
[----:B------:R-:W2:Y:S02]  /*00a0*/  SHFL.IDX PT, R0, R113, RZ, 0x1f ;  /* 0x00001fff71007589 */ /* 0x000ea400000e0000 */
[----:B--2---:R-:W-:Y:S01]  /*00b0*/  R2UR UR8, R0 ;  /* 0x00000000000872ca */ /* 0x004fe200000e0000 */
[----:B-1----:R-:W-:-:S14]  /*00c0*/  BRA.U UP0, `(.L_x_0) ;  /* 0x00000001002c7547 */ /* 0x002fdc000b800000 */
[----:B------:R-:W1:Y:S02]  /*00d0*/  LDCU.64 UR6, c[0x0][0x888] ;  /* 0x00011100ff0677ac */ /* 0x000e640008000a00 */
[----:B-1----:R-:W-:-:S04]  /*00e0*/  UISETP.NE.U32.AND UP0, UPT, UR6, URZ, UPT ;  /* 0x000000ff0600728c */ /* 0x002fc8000bf05070 */
[----:B------:R-:W-:-:S09]  /*00f0*/  UISETP.NE.AND.EX UP0, UPT, UR7, URZ, UPT, UP0 ;  /* 0x000000ff0700728c */ /* 0x000fd2000bf05300 */
[----:B------:R-:W-:Y:S05]  /*0100*/  BRA.U !UP0, `(.L_x_1) ;  /* 0x0000000108107547 */ /* 0x000fea000b800000 */
[----:B------:R-:W1:Y:S02]  /*0110*/  LDC.64 R2, c[0x0][0x888] ;  /* 0x00022200ff027b82 */ /* 0x000e640000000a00 */
[----:B-1----:R1:W5:Y:S01]  /*0120*/  LDG.E R49, desc[UR48][R2.64] ;  /* 0x0000003002317981 */ /* 0x002362000c1e1900 */
[----:B------:R-:W-:Y:S01]  /*0130*/  HFMA2 R102, -RZ, RZ, 0, 5.9604644775390625e-08 ;  /* 0x00000001ff667431 */ /* 0x000fe200000001ff */
[----:B------:R-:W-:Y:S05]  /*0140*/  BRA `(.L_x_0) ;  /* 0x00000000000c7947 */ /* 0x000fea0003800000 */
.L_x_1:
[----:B------:R-:W1:Y:S01]  /*0150*/  LDCU UR6, c[0x0][0x880] ;  /* 0x00011000ff0677ac */ /* 0x000e620008000800 */
[----:B------:R-:W-:Y:S01]  /*0160*/  HFMA2 R102, -RZ, RZ, 0, 5.9604644775390625e-08 ;  /* 0x00000001ff667431 */ /* 0x000fe200000001ff */
[----:B-1----:R-:W-:-:S07]  /*0170*/  MOV R49, UR6 ;  /* 0x0000000600317c02 */ /* 0x002fce0008000f00 */
.L_x_0:
[----:B------:R-:W2:Y:S02]  /*0180*/  LDCU.64 UR6, c[0x0][0x8b0] ;  /* 0x00011600ff0677ac */ /* 0x000ea40008000a00 */
[----:B--2---:R-:W-:-:S04]  /*0190*/  UISETP.NE.U32.AND UP0, UPT, UR6, URZ, UPT ;  /* 0x000000ff0600728c */ /* 0x004fc8000bf05070 */
[----:B------:R-:W-:-:S09]  /*01a0*/  UISETP.NE.AND.EX UP0, UPT, UR7, URZ, UPT, UP0 ;  /* 0x000000ff0700728c */ /* 0x000fd2000bf05300 */
[----:B------:R-:W-:Y:S05]  /*01b0*/  BRA.U UP0, `(.L_x_2) ;  /* 0x0000000100247547 */ /* 0x000fea000b800000 */
[----:B------:R-:W2:Y:S02]  /*01c0*/  LDCU.64 UR6, c[0x0][0x8a8] ;  /* 0x00011500ff0677ac */ /* 0x000ea40008000a00 */
[----:B--2---:R-:W-:-:S04]  /*01d0*/  UISETP.NE.U32.AND UP0, UPT, UR6, URZ, UPT ;  /* 0x000000ff0600728c */ /* 0x004fc8000bf05070 */
[----:B------:R-:W-:-:S09]  /*01e0*/  UISETP.NE.AND.EX UP0, UPT, UR7, URZ, UPT, UP0 ;  /* 0x000000ff0700728c */ /* 0x000fd2000bf05300 */
[----:B------:R-:W-:Y:S05]  /*01f0*/  BRA.U !UP0, `(.L_x_3) ;  /* 0x00000001080c7547 */ /* 0x000fea000b800000 */
[----:B-1----:R-:W1:Y:S02]  /*0200*/  LDC.64 R2, c[0x0][0x8a8] ;  /* 0x00022a00ff027b82 */ /* 0x002e640000000a00 */
[----:B-1----:R2:W5:Y:S01]  /*0210*/  LDG.E R47, desc[UR48][R2.64] ;  /* 0x00000030022f7981 */ /* 0x002562000c1e1900 */
[----:B------:R-:W-:Y:S05]  /*0220*/  BRA `(.L_x_2) ;  /* 0x0000000000087947 */ /* 0x000fea0003800000 */
.L_x_3:
[----:B------:R-:W2:Y:S02]  /*0230*/  LDCU UR6, c[0x0][0x8a0] ;  /* 0x00011400ff0677ac */ /* 0x000ea40008000800 */
[----:B--2---:R-:W-:Y:S02]  /*0240*/  MOV R47, UR6 ;  /* 0x00000006002f7c02 */ /* 0x004fe40008000f00 */
.L_x_2:
[----:B------:R-:W-:Y:S01]  /*0250*/  IMAD.U32 R0, RZ, RZ, UR8 ;  /* 0x00000008ff007e24 */ /* 0x000fe2000f8e00ff */
[----:B------:R-:W-:Y:S04]  /*0260*/  BSSY.RECONVERGENT B0, `(.L_x_4) ;  /* 0x000000c000007945 */ /* 0x000fe80003800200 */
[C---:B------:R-:W-:Y:S02]  /*0270*/  ISETP.NE.OR P1, PT, R0.reuse, 0x1, !P5 ;  /* 0x000000010000780c */ /* 0x040fe40006f25670 */
[----:B------:R-:W-:-:S11]  /*0280*/  ISETP.NE.OR P0, PT, R0, 0x3, !P5 ;  /* 0x000000030000780c */ /* 0x000fd60006f05670 */
[----:B------:R-:W-:Y:S05]  /*0290*/  @P1 BRA `(.L_x_5) ;  /* 0x0000000000201947 */ /* 0x000fea0003800000 */
[----:B------:R-:W3:Y:S02]  /*02a0*/  LDCU.64 UR6, c[0x0][0x348] ;  /* 0x00006900ff0677ac */ /* 0x000ee40008000a00 */
[----:B---3--:R-:W-:Y:S02]  /*02b0*/  UIADD3 UR10, UP1, UPT, UR6, 0x80, URZ ;  /* 0x00000080060a7890 */ /* 0x008fe4000ff3e0ff */
[----:B------:R-:W-:Y:S02]  /*02c0*/  UIADD3 UR6, UP0, UPT, UR6, 0x180, URZ ;  /* 0x0000018006067890 */ /* 0x000fe4000ff1e0ff */
[----:B------:R-:W-:Y:S02]  /*02d0*/  UIADD3.X UR11, UPT, UPT, URZ, UR7, URZ, UP1, !UPT ;  /* 0x00000007ff0b7290 */ /* 0x000fe40008ffe4ff */
[----:B------:R-:W-:-:S07]  /*02e0*/  UIADD3.X UR7, UPT, UPT, URZ, UR7, URZ, UP0, !UPT ;  /* 0x00000007ff077290 */ /* 0x000fce00087fe4ff */
[----:B------:R3:W-:Y:S02]  /*02f0*/  UTMACCTL.PF [UR10] ;  /* 0x000000000a0079b9 */ /* 0x0007e40008040000 */
[----:B------:R3:W-:Y:S02]  /*0300*/  UTMACCTL.PF [UR6] ;  /* 0x00000000060079b9 */ /* 0x0007e40008040000 */
[----:B---3--:R-:W-:Y:S01]  /*0310*/  NOP ;  /* 0x0000000000007918 */ /* 0x008fe20000000000 */
.L_x_5:
[----:B------:R-:W-:Y:S05]  /*0320*/  BSYNC.RECONVERGENT B0 ;  /* 0x0000000000007941 */ /* 0x000fea0003800200 */
.L_x_4:
[----:B------:R-:W-:Y:S04]  /*0330*/  BSSY.RECONVERGENT B0, `(.L_x_6) ;  /* 0x000000a000007945 */ /* 0x000fe80003800200 */
        /* <DEDUP_REMOVED lines=9> */
.L_x_7:
[----:B------:R-:W-:Y:S05]  /*03d0*/  BSYNC.RECONVERGENT B0 ;  /* 0x0000000000007941 */ /* 0x000fea0003800200 */
.L_x_6:
[----:B------:R-:W3:Y:S01]  /*03e0*/  LDCU.64 UR6, c[0x0][0x888] ;  /* 0x00011100ff0677ac */ /* 0x000ee20008000a00 */
[----:B------:R-:W-:Y:S02]  /*03f0*/  UISETP.EQ.U32.AND UP1, UPT, UR4, URZ, UPT ;  /* 0x000000ff0400728c */ /* 0x000fe4000bf22070 */
[----:B------:R-:W-:Y:S02]  /*0400*/  UPLOP3.LUT UP2, UPT, UPT, UPT, UPT, 0x80, 0x8 ;  /* 0x000000000008789c */ /* 0x000fe40003f4f070 */
[----:B---3--:R-:W-:-:S04]  /*0410*/  UISETP.NE.U32.AND UP0, UPT, UR6, URZ, UPT ;  /* 0x000000ff0600728c */ /* 0x008fc8000bf05070 */
[----:B------:R-:W-:-:S04]  /*0420*/  UISETP.NE.AND.EX UP0, UPT, UR7, URZ, UPT, UP0 ;  /* 0x000000ff0700728c */ /* 0x000fc8000bf05300 */
[----:B------:R-:W-:-:S04]  /*0430*/  UISETP.EQ.OR.EX UP3, UPT, UR5, URZ, !UP0, UP1 ;  /* 0x000000ff0500728c */ /* 0x000fc8000c762710 */
[----:B------:R-:W-:-:S05]  /*0440*/  UP2UR UR53, UPR, URZ, 0x8 ;  /* 0x00000008ff357883 */ /* 0x000fca0008000000 */
[----:B------:R-:W-:Y:S07]  /*0450*/  BRA.U !UP3, `(.L_x_8) ;  /* 0x000000010b207547 */ /* 0x000fee000b800000 */
[----:B------:R-:W-:Y:S01]  /*0460*/  UISETP.NE.U32.AND UP2, UPT, UR4, URZ, UPT ;  /* 0x000000ff0400728c */ /* 0x000fe2000bf45070 */
[----:B-----5:R-:W-:Y:S01]  /*0470*/  FSETP.NEU.AND P0, PT, R49, RZ, PT ;  /* 0x000000ff3100720b */ /* 0x020fe20003f0d000 */
[----:B------:R-:W-:Y:S02]  /*0480*/  USEL UR4, URZ, 0xffffffff, UP0 ;  /* 0xffffffffff047887 */ /* 0x000fe40008000000 */
[----:B------:R-:W-:-:S10]  /*0490*/  UISETP.NE.AND.EX UP2, UPT, UR5, URZ, UPT, UP2 ;  /* 0x000000ff0500728c */ /* 0x000fd4000bf45320 */
[----:B------:R-:W-:Y:S01]  /*04a0*/  VOTEU.ANY UP1, P0 ;  /* 0x0000000000ff7886 */ /* 0x000fe20000020100 */
[----:B------:R-:W-:-:S04]  /*04b0*/  @!UP2 USEL UR4, URZ, 0xffffffff, UP1 ;  /* 0xffffffffff04a887 */ /* 0x000fc80008800000 */
[----:B------:R-:W-:-:S04]  /*04c0*/  ULOP3.LUT UR4, UR4, 0x1, URZ, 0xc0, !UPT ;  /* 0x0000000104047892 */ /* 0x000fc8000f8ec0ff */
[----:B------:R-:W-:-:S11]  /*04d0*/  UISETP.NE.U32.AND UP2, UPT, UR4, 0x1, UPT ;  /* 0x000000010400788c */ /* 0x000fd6000bf45070 */
.L_x_8:
[----:B-12---:R-:W1:Y:S01]  /*04e0*/  SHFL.IDX PT, R2, R113, RZ, 0x1f ;  /* 0x00001fff71027589 */ /* 0x006e6200000e0000 */
[----:B------:R-:W-:-:S04]  /*04f0*/  UISETP.NE.AND UP1, UPT, UR8, 0x2, UPT ;  /* 0x000000020800788c */ /* 0x000fc8000bf25270 */
[----:B------:R-:W-:Y:S01]  /*0500*/  USEL UR6, URZ, 0x1, UP1 ;  /* 0x00000001ff067887 */ /* 0x000fe20008800000 */
[----:B-1----:R-:W-:-:S13]  /*0510*/  ISETP.NE.AND P0, PT, R2, RZ, PT ;  /* 0x000000ff0200720c */ /* 0x002fda0003f05270 */
[----:B------:R-:W-:Y:S05]  /*0520*/  @P0 BRA `(.L_x_9) ;  /* 0x0000000000bc0947 */ /* 0x000fea0003800000 */
[----:B------:R-:W-:Y:S01]  /*0530*/  ELECT P0, URZ, PT ;  /* 0x0000000000ff782f */ /* 0x000fe20003800000 */
[----:B------:R-:W-:-:S12]  /*0540*/  BSSY.RECONVERGENT B0, `(.L_x_9) ;  /* 0x000002d000007945 */ /* 0x000fd80003800200 */
[----:B------:R-:W-:Y:S05]  /*0550*/  @!P0 BRA `(.L_x_10) ;  /* 0x0000000000ac8947 */ /* 0x000fea0003800000 */
[----:B------:R-:W1:Y:S01]  /*0560*/  S2UR UR5, SR_CgaCtaId ;  /* 0x00000000000579c3 */ /* 0x000e620000008800 */
[----:B------:R-:W-:Y:S01]  /*0570*/  UMOV UR7, 0x400 ;  /* 0x0000040000077882 */ /* 0x000fe20000000000 */
[----:B------:R-:W-:Y:S02]  /*0580*/  UMOV UR4, 0x1 ;  /* 0x0000000100047882 */ /* 0x000fe40000000000 */
[----:B------:R-:W-:-:S04]  /*0590*/  UIADD3 UR10, UPT, UPT, -UR4, 0x100000, URZ ;  /* 0x00100000040a7890 */ /* 0x000fc8000fffe1ff */
[----:B------:R-:W-:Y:S02]  /*05a0*/  USHF.L.U32 UR11, UR10, 0xb, URZ ;  /* 0x0000000b0a0b7899 */ /* 0x000fe400080006ff */
[----:B------:R-:W-:Y:S02]  /*05b0*/  USHF.L.U32 UR10, UR10, 0x1, URZ ;  /* 0x000000010a0a7899 */ /* 0x000fe400080006ff */
[----:B-1----:R-:W-:Y:S01]  /*05c0*/  ULEA UR5, UR5, UR7, 0x18 ;  /* 0x0000000705057291 */ /* 0x002fe2000f8ec0ff */
[----:B------:R-:W1:Y:S11]  /*05d0*/  FENCE.VIEW.ASYNC.S ;  /* 0x00000000000073c6 */ /* 0x000e760000000000 */
[----:B-1----:R1:W2:Y:S01]  /*05e0*/  SYNCS.EXCH.64 URZ, [UR5], UR10 ;  /* 0x0000000a05ff75b2 */ /* 0x0022a20008000100 */
[----:B------:R1:W3:Y:S01]  /*05f0*/  SYNCS.EXCH.64 URZ, [UR5+0x88], UR10 ;  /* 0x0000880a05ff75b2 */ /* 0x0002e20008000100 */
[----:B------:R1:W4:Y:S01]  /*0600*/  SYNCS.EXCH.64 URZ, [UR5+0x8], UR10 ;  /* 0x0000080a05ff75b2 */ /* 0x0003220008000100 */
[----:B------:R1:W1:Y:S01]  /*0610*/  SYNCS.EXCH.64 URZ, [UR5+0x90], UR10 ;  /* 0x0000900a05ff75b2 */ /* 0x0002620008000100 */
        /* <DEDUP_REMOVED lines=30> */
[----:B--234-:R-:W-:Y:S01]  /*0800*/  NOP ;  /* 0x0000000000007918 */ /* 0x01cfe20000000000 */
.L_x_10:
[----:B-1----:R-:W-:Y:S05]  /*0810*/  BSYNC.RECONVERGENT B0 ;  /* 0x0000000000007941 */ /* 0x002fea0003800200 */
.L_x_9:
[----:B------:R-:W1:Y:S01]  /*0820*/  SHFL.IDX PT, R2, R113, RZ, 0x1f ;  /* 0x00001fff71027589 */ /* 0x000e6200000e0000 */
[----:B------:R-:W-:Y:S01]  /*0830*/  NOP ;  /* 0x0000000000007918 */ /* 0x000fe20000000000 */
[----:B-1----:R-:W-:-:S13]  /*0840*/  ISETP.NE.AND P0, PT, R2, 0x1, PT ;  /* 0x000000010200780c */ /* 0x002fda0003f05270 */
[----:B------:R-:W-:Y:S05]  /*0850*/  @P0 BRA `(.L_x_11) ;  /* 0x0000000000480947 */ /* 0x000fea0003800000 */
[----:B------:R-:W1:Y:S01]  /*0860*/  S2UR UR7, SR_CgaCtaId ;  /* 0x00000000000779c3 */ /* 0x000e620000008800 */
[----:B------:R-:W-:Y:S01]  /*0870*/  UMOV UR9, 0x400 ;  /* 0x0000040000097882 */ /* 0x000fe20000000000 */
[----:B------:R-:W-:Y:S01]  /*0880*/  UMOV UR5, 0x20 ;  /* 0x0000002000057882 */ /* 0x000fe20000000000 */
[----:B------:R-:W-:Y:S01]  /*0890*/  UMOV UR4, 0x80 ;  /* 0x0000008000047882 */ /* 0x000fe20000000000 */
[----:B------:R-:W-:-:S04]  /*08a0*/  UIADD3 UR10, UPT, UPT, -UR5, 0x100000, URZ ;  /* 0x00100000050a7890 */ /* 0x000fc8000fffe1ff */
[----:B------:R-:W-:Y:S02]  /*08b0*/  USHF.L.U32 UR11, UR10, 0xb, URZ ;  /* 0x0000000b0a0b7899 */ /* 0x000fe400080006ff */
[----:B------:R-:W-:Y:S02]  /*08c0*/  USHF.L.U32 UR10, UR10, 0x1, URZ ;  /* 0x000000010a0a7899 */ /* 0x000fe400080006ff */
[----:B------:R-:W-:-:S04]  /*08d0*/  UIADD3 UR4, UPT, UPT, -UR4, 0x100000, URZ ;  /* 0x0010000004047890 */ /* 0x000fc8000fffe1ff */
[----:B------:R-:W-:Y:S02]  /*08e0*/  USHF.L.U32 UR5, UR4, 0xb, URZ ;  /* 0x0000000b04057899 */ /* 0x000fe400080006ff */
[----:B------:R-:W-:Y:S01]  /*08f0*/  USHF.L.U32 UR4, UR4, 0x1, URZ ;  /* 0x0000000104047899 */ /* 0x000fe200080006ff */
[----:B------:R-:W-:Y:S01]  /*0900*/  ELECT P0, URZ, PT ;  /* 0x0000000000ff782f */ /* 0x000fe20003800000 */
[----:B-1----:R-:W-:Y:S01]  /*0910*/  ULEA UR7, UR7, UR9, 0x18 ;  /* 0x0000000907077291 */ /* 0x002fe2000f8ec0ff */
[----:B------:R-:W1:Y:S11]  /*0920*/  FENCE.VIEW.ASYNC.S ;  /* 0x00000000000073c6 */ /* 0x000e760000000000 */
[----:B-1----:R1:W2:Y:S01]  /*0930*/  SYNCS.EXCH.64 URZ, [UR7+0x110], UR10 ;  /* 0x0001100a07ff75b2 */ /* 0x0022a20008000100 */
[----:B------:R1:W3:Y:S01]  /*0940*/  SYNCS.EXCH.64 URZ, [UR7+0x120], UR4 ;  /* 0x0001200407ff75b2 */ /* 0x0002e20008000100 */
[----:B------:R1:W4:Y:S01]  /*0950*/  SYNCS.EXCH.64 URZ, [UR7+0x118], UR10 ;  /* 0x0001180a07ff75b2 */ /* 0x0003220008000100 */
[----:B------:R1:W1:Y:S01]  /*0960*/  SYNCS.EXCH.64 URZ, [UR7+0x128], UR4 ;  /* 0x0001280407ff75b2 */ /* 0x0002620008000100 */
[----:B------:R-:W-:Y:S01]  /*0970*/  NOP ;  /* 0x0000000000007918 */ /* 0x000fe20000000000 */
.L_x_11:
[----:B------:R-:W2:Y:S01]  /*0980*/  SHFL.IDX PT, R2, R113, RZ, 0x1f ;  /* 0x00001fff71027589 */ /* 0x000ea200000e0000 */
[----:B------:R-:W-:Y:S01]  /*0990*/  NOP ;  /* 0x0000000000007918 */ /* 0x000fe20000000000 */
[----:B--2---:R-:W-:-:S13]  /*09a0*/  ISETP.NE.AND P0, PT, R2, 0x3, PT ;  /* 0x000000030200780c */ /* 0x004fda0003f05270 */
[----:B------:R-:W-:Y:S05]  /*09b0*/  @P0 BRA `(.L_x_12) ;  /* 0x0000000000300947 */ /* 0x000fea0003800000 */
[----:B-1----:R-:W1:Y:S01]  /*09c0*/  S2UR UR5, SR_CgaCtaId ;  /* 0x00000000000579c3 */ /* 0x002e620000008800 */
[----:B------:R-:W-:Y:S01]  /*09d0*/  UMOV UR7, 0x400 ;  /* 0x0000040000077882 */ /* 0x000fe20000000000 */
[----:B------:R-:W-:Y:S01]  /*09e0*/  UMOV UR4, 0x20 ;  /* 0x0000002000047882 */ /* 0x000fe20000000000 */
[----:B------:R-:W-:Y:S01]  /*09f0*/  ELECT P0, URZ, PT ;  /* 0x0000000000ff782f */ /* 0x000fe20003800000 */
[----:B------:R-:W-:-:S04]  /*0a00*/  UIADD3 UR10, UPT, UPT, -UR4, 0x100000, URZ ;  /* 0x00100000040a7890 */ /* 0x000fc8000fffe1ff */
[----:B------:R-:W-:Y:S02]  /*0a10*/  USHF.L.U32 UR11, UR10, 0xb, URZ ;  /* 0x0000000b0a0b7899 */ /* 0x000fe400080006ff */
[----:B------:R-:W-:Y:S02]  /*0a20*/  USHF.L.U32 UR10, UR10, 0x1, URZ ;  /* 0x000000010a0a7899 */ /* 0x000fe400080006ff */
[----:B-1----:R-:W-:Y:S01]  /*0a30*/  ULEA UR5, UR5, UR7, 0x18 ;  /* 0x0000000705057291 */ /* 0x002fe2000f8ec0ff */
[----:B------:R-:W1:Y:S11]  /*0a40*/  FENCE.VIEW.ASYNC.S ;  /* 0x00000000000073c6 */ /* 0x000e760000000000 */
[----:B-1----:R2:W1:Y:S01]  /*0a50*/  SYNCS.EXCH.64 URZ, [UR5+0x130], UR10 ;  /* 0x0001300a05ff75b2 */ /* 0x0024620008000100 */
[----:B------:R2:W1:Y:S02]  /*0a60*/  SYNCS.EXCH.64 URZ, [UR5+0x138], UR10 ;  /* 0x0001380a05ff75b2 */ /* 0x0004640008000100 */
[----:B--2---:R-:W-:Y:S01]  /*0a70*/  NOP ;  /* 0x0000000000007918 */ /* 0x004fe20000000000 */
.L_x_12:
[----:B------:R-:W2:Y:S01]  /*0a80*/  SHFL.IDX PT, R2, R113, RZ, 0x1f ;  /* 0x00001fff71027589 */ /* 0x000ea200000e0000 */
[----:B------:R-:W-:Y:S01]  /*0a90*/  NOP ;  /* 0x0000000000007918 */ /* 0x000fe20000000000 */
[----:B--2---:R-:W-:-:S13]  /*0aa0*/  ISETP.NE.AND P0, PT, R2, 0x4, PT ;  /* 0x000000040200780c */ /* 0x004fda0003f05270 */
[----:B------:R-:W-:Y:S05]  /*0ab0*/  @P0 BRA `(.L_x_13) ;  /* 0x0000000000440947 */ /* 0x000fea0003800000 */
[----:B-1----:R-:W1:Y:S01]  /*0ac0*/  S2UR UR5, SR_CgaCtaId ;  /* 0x00000000000579c3 */ /* 0x002e620000008800 */
[----:B------:R-:W-:Y:S01]  /*0ad0*/  UMOV UR9, 0x100 ;  /* 0x0000010000097882 */ /* 0x000fe20000000000 */
[----:B------:R-:W-:Y:S01]  /*0ae0*/  UMOV UR7, 0x400 ;  /* 0x0000040000077882 */ /* 0x000fe20000000000 */
[----:B------:R-:W-:Y:S01]  /*0af0*/  USEL UR9, UR9, 0xe0, UP2 ;  /* 0x000000e009097887 */ /* 0x000fe20009000000 */
[----:B------:R-:W-:Y:S01]  /*0b00*/  UMOV UR4, 0x1 ;  /* 0x0000000100047882 */ /* 0x000fe20000000000 */
[----:B------:R-:W-:Y:S01]  /*0b10*/  ELECT P0, URZ, PT ;  /* 0x0000000000ff782f */ /* 0x000fe20003800000 */
[----:B------:R-:W-:-:S04]  /*0b20*/  UIADD3 UR10, UPT, UPT, -UR4, 0x100000, URZ ;  /* 0x00100000040a7890 */ /* 0x000fc8000fffe1ff */
[----:B------:R-:W-:Y:S02]  /*0b30*/  USHF.L.U32 UR11, UR10, 0xb, URZ ;  /* 0x0000000b0a0b7899 */ /* 0x000fe400080006ff */
[----:B------:R-:W-:Y:S02]  /*0b40*/  USHF.L.U32 UR10, UR10, 0x1, URZ ;  /* 0x000000010a0a7899 */ /* 0x000fe400080006ff */
        /* <DEDUP_REMOVED lines=8> */
.L_x_13:
[----:B------:R-:W2:Y:S01]  /*0bd0*/  SHFL.IDX PT, R2, R113, RZ, 0x1f ;  /* 0x00001fff71027589 */ /* 0x000ea200000e0000 */
[----:B------:R-:W-:Y:S01]  /*0be0*/  NOP ;  /* 0x0000000000007918 */ /* 0x000fe20000000000 */
[----:B--2---:R-:W-:-:S13]  /*0bf0*/  ISETP.NE.AND P0, PT, R2, 0x5, PT ;  /* 0x000000050200780c */ /* 0x004fda0003f05270 */
[----:B------:R-:W-:Y:S05]  /*0c00*/  @P0 BRA `(.L_x_14) ;  /* 0x0000000000480947 */ /* 0x000fea0003800000 */
[----:B-1----:R-:W1:Y:S01]  /*0c10*/  S2UR UR7, SR_CgaCtaId ;  /* 0x00000000000779c3 */ /* 0x002e620000008800 */
        /* <DEDUP_REMOVED lines=12> */
[----:B-1----:R2:W1:Y:S01]  /*0ce0*/  SYNCS.EXCH.64 URZ, [UR7+0x150], UR10 ;  /* 0x0001500a07ff75b2 */ /* 0x0024620008000100 */
[----:B------:R2:W1:Y:S01]  /*0cf0*/  SYNCS.EXCH.64 URZ, [UR7+0x160], UR4 ;  /* 0x0001600407ff75b2 */ /* 0x0004620008000100 */
[----:B------:R2:W1:Y:S01]  /*0d00*/  SYNCS.EXCH.64 URZ, [UR7+0x158], UR10 ;  /* 0x0001580a07ff75b2 */ /* 0x0004620008000100 */
[----:B------:R2:W1:Y:S02]  /*0d10*/  SYNCS.EXCH.64 URZ, [UR7+0x168], UR4 ;  /* 0x0001680407ff75b2 */ /* 0x0004640008000100 */
[----:B--2---:R-:W-:Y:S01]  /*0d20*/  NOP ;  /* 0x0000000000007918 */ /* 0x004fe20000000000 */
.L_x_14:
[----:B-1----:R-:W1:Y:S01]  /*0d30*/  S2UR UR5, SR_CTAID.X ;  /* 0x00000000000579c3 */ /* 0x002e620000002500 */
[----:B------:R-:W-:-:S05]  /*0d40*/  CS2R.32 R101, SR_CgaSize ;  /* 0x0000000000657805 */ /* 0x000fca0000008a00 */
[----:B------:R-:W-:-:S05]  /*0d50*/  IMAD R101, R101, -0xa0, RZ ;  /* 0xffffff6065657824 */ /* 0x000fca00078e02ff */
[----:B------:R-:W-:-:S14]  /*0d60*/  R2UR UR9, R101 ;  /* 0x00000000650972ca */ /* 0x000fdc00000e0000 */
[----:B------:R-:W2:Y:S01]  /*0d70*/  LDCU UR9, c[0x0][UR9+0x2b0] ;  /* 0x00005600090977ac */ /* 0x000ea20008000800 */
[----:B------:R-:W-:Y:S01]  /*0d80*/  NOP ;  /* 0x0000000000007918 */ /* 0x000fe20000000000 */
[----:B------:R-:W-:-:S05]  /*0d90*/  CS2R.32 R101, SR_CgaSize ;  /* 0x0000000000657805 */ /* 0x000fca0000008a00 */
[----:B------:R-:W-:-:S05]  /*0da0*/  IMAD R101, R101, -0xa0, RZ ;  /* 0xffffff6065657824 */ /* 0x000fca00078e02ff */
[----:B------:R-:W-:-:S14]  /*0db0*/  R2UR UR7, R101 ;  /* 0x00000000650772ca */ /* 0x000fdc00000e0000 */
[----:B------:R-:W3:Y:S01]  /*0dc0*/  LDCU UR7, c[0x0][UR7+0x2b4] ;  /* 0x00005680070777ac */ /* 0x000ee20008000800 */
[----:B------:R-:W4:Y:S08]  /*0dd0*/  S2UR UR4, SR_CTAID.Y ;  /* 0x00000000000479c3 */ /* 0x000f300000002600 */
[----:B------:R-:W3:Y:S01]  /*0de0*/  LDC R10, c[0x0][0xb24] ;  /* 0x0002c900ff0a7b82 */ /* 0x000ee20000000800 */
[----:B-1----:R-:W-:-:S02]  /*0df0*/  I2FP.F32.U32 R101, UR5 ;  /* 0x0000000500657c45 */ /* 0x002fc40008201000 */
[----:B------:R-:W-:-:S05]  /*0e00*/  CS2R.32 R3, SR_CgaSize ;  /* 0x0000000000037805 */ /* 0x000fca0000008a00 */
[----:B------:R-:W-:-:S06]  /*0e10*/  IMAD R3, R3, -0xa0, RZ ;  /* 0xffffff6003037824 */ /* 0x000fcc00078e02ff */
[----:B------:R-:W1:Y:S01]  /*0e20*/  LDC R3, c[0x0][R3+0x2a0] ;  /* 0x0000a80003037b82 */ /* 0x000e620000000800 */
[----:B------:R-:W-:Y:S01]  /*0e30*/  MOV R17, UR5 ;  /* 0x0000000500117c02 */ /* 0x000fe20008000f00 */
[----:B--2---:R-:W-:Y:S01]  /*0e40*/  FMUL R101, R101, UR9 ;  /* 0x0000000965657c20 */ /* 0x004fe20008400000 */
[----:B----4-:R-:W-:Y:S02]  /*0e50*/  I2FP.F32.U32 R100, UR4 ;  /* 0x0000000400647c45 */ /* 0x010fe40008201000 */
[----:B------:R-:W-:-:S05]  /*0e60*/  CS2R.32 R2, SR_CgaSize ;  /* 0x0000000000027805 */ /* 0x000fca0000008a00 */
[----:B------:R-:W-:-:S06]  /*0e70*/  IMAD R2, R2, -0xa0, RZ ;  /* 0xffffff6002027824 */ /* 0x000fcc00078e02ff */
[----:B------:R-:W2:Y:S01]  /*0e80*/  LDC R2, c[0x0][R2+0x2a4] ;  /* 0x0000a90002027b82 */ /* 0x000ea20000000800 */
[----:B------:R-:W-:Y:S01]  /*0e90*/  MOV R14, UR4 ;  /* 0x00000004000e7c02 */ /* 0x000fe20008000f00 */
[----:B------:R-:W4:Y:S01]  /*0ea0*/  F2I.U32.TRUNC.NTZ R101, R101 ;  /* 0x0000006500657305 */ /* 0x000f22000020f000 */
[----:B---3--:R-:W-:-:S05]  /*0eb0*/  FMUL R100, R100, UR7 ;  /* 0x0000000764647c20 */ /* 0x008fca0008400000 */
[----:B------:R-:W-:Y:S01]  /*0ec0*/  BAR.SYNC.DEFER_BLOCKING 0x0 ;  /* 0x0000000000007b1d */ /* 0x000fe20000010000 */
[----:B------:R-:W-:-:S05]  /*0ed0*/  ISETP.GE.AND P0, PT, R10, 0x1, PT ;  /* 0x000000010a00780c */ /* 0x000fca0003f06270 */
[----:B------:R-:W3:Y:S02]  /*0ee0*/  F2I.U32.TRUNC.NTZ R100, R100 ;  /* 0x0000006400647305 */ /* 0x000ee4000020f000 */
[----:B------:R-:W2:Y:S01]  /*0ef0*/  S2UR UR56, SR_CTAID.Z ;  /* 0x00000000003879c3 */ /* 0x000ea20000002700 */
[----:B----4-:R-:W-:-:S05]  /*0f00*/  IADD3 R101, PT, PT, -R101, RZ, RZ ;  /* 0x000000ff65657210 */ /* 0x010fca0007ffe1ff */
[----:B-1----:R-:W-:Y:S01]  /*0f10*/  IMAD R101, R3, R101, UR5 ;  /* 0x0000000503657e24 */ /* 0x002fe2000f8e0265 */
[----:B---3--:R-:W-:-:S05]  /*0f20*/  IADD3 R100, PT, PT, -R100, RZ, RZ ;  /* 0x000000ff64647210 */ /* 0x008fca0007ffe1ff */
[----:B--2---:R-:W-:Y:S01]  /*0f30*/  IMAD R100, R2, R100, UR4 ;  /* 0x0000000402647e24 */ /* 0x004fe2000f8e0264 */
[----:B------:R-:W-:Y:S06]  /*0f40*/  @!P0 BRA `(.L_x_15) ;  /* 0x0000000000b88947 */ /* 0x000fec0003800000 */
[----:B------:R-:W1:Y:S01]  /*0f50*/  LDC.64 R4, c[0x0][0xb18] ;  /* 0x0002c600ff047b82 */ /* 0x000e620000000a00 */
[----:B------:R-:W-:-:S07]  /*0f60*/  ISETP.NE.AND P0, PT, R10, 0x1, PT ;  /* 0x000000010a00780c */ /* 0x000fce0003f05270 */
[----:B------:R-:W2:Y:S08]  /*0f70*/  LDC R9, c[0x0][0xb0c] ;  /* 0x0002c300ff097b82 */ /* 0x000eb00000000800 */
[----:B------:R-:W3:Y:S08]  /*0f80*/  LDC R12, c[0x0][0x370] ;  /* 0x0000dc00ff0c7b82 */ /* 0x000ef00000000800 */
[----:B------:R-:W4:Y:S01]  /*0f90*/  LDC R11, c[0x0][0x374] ;  /* 0x0000dd00ff0b7b82 */ /* 0x000f220000000800 */
[----:B-1----:R-:W-:-:S07]  /*0fa0*/  ISETP.NE.AND P1, PT, R4, 0x1, PT ;  /* 0x000000010400780c */ /* 0x002fce0003f25270 */
[----:B------:R-:W3:Y:S01]  /*0fb0*/  LDC.64 R6, c[0x0][0xb10] ;  /* 0x0002c400ff067b82 */ /* 0x000ee20000000a00 */
[----:B--2---:R-:W-:-:S07]  /*0fc0*/  ISETP.NE.AND P2, PT, R9, 0x1, PT ;  /* 0x000000010900780c */ /* 0x004fce0003f45270 */
[----:B------:R-:W1:Y:S08]  /*0fd0*/  LDC R8, c[0x0][0xb20] ;  /* 0x0002c800ff087b82 */ /* 0x000e700000000800 */
[----:B------:R-:W2:Y:S01]  /*0fe0*/  LDC.64 R2, c[0x0][0xb28] ;  /* 0x0002ca00ff027b82 */ /* 0x000ea20000000a00 */
[----:B----4-:R-:W-:-:S04]  /*0ff0*/  IMAD.HI.U32 R13, R11, R5, RZ ;  /* 0x000000050b0d7227 */ /* 0x010fc800078e00ff */
[----:B------:R-:W-:-:S04]  /*1000*/  IMAD.HI.U32 R5, R14, R5, RZ ;  /* 0x000000050e057227 */ /* 0x000fc800078e00ff */
[----:B---3--:R-:W-:-:S05]  /*1010*/  IMAD.HI.U32 R15, R12, R6, RZ ;  /* 0x000000060c0f7227 */ /* 0x008fca00078e00ff */
[-C--:B------:R-:W-:Y:S01]  /*1020*/  @P2 SHF.R.U32.HI R12, RZ, R7.reuse, R15 ;  /* 0x00000007ff0c2219 */ /* 0x080fe2000001160f */
[----:B------:R-:W-:Y:S01]  /*1030*/  IMAD.HI.U32 R15, R17, R6, RZ ;  /* 0x00000006110f7227 */ /* 0x000fe200078e00ff */
[-C--:B-1----:R-:W-:Y:S02]  /*1040*/  @P1 SHF.R.U32.HI R11, RZ, R8.reuse, R13 ;  /* 0x00000008ff0b1219 */ /* 0x082fe4000001160d */
[----:B------:R-:W-:Y:S02]  /*1050*/  SHF.R.U32.HI R5, RZ, R8, R5 ;  /* 0x00000008ff057219 */ /* 0x000fe40000011605 */
[----:B------:R-:W-:Y:S02]  /*1060*/  SHF.R.U32.HI R15, RZ, R7, R15 ;  /* 0x00000007ff0f7219 */ /* 0x000fe4000001160f */
[----:B------:R-:W-:Y:S01]  /*1070*/  SEL R5, R14, R5, !P1 ;  /* 0x000000050e057207 */ /* 0x000fe20004800000 */
[----:B--2---:R-:W-:Y:S01]  /*1080*/  IMAD.HI.U32 R13, R11, R2, RZ ;  /* 0x000000020b0d7227 */ /* 0x004fe200078e00ff */
[----:B------:R-:W-:-:S03]  /*1090*/  SEL R15, R17, R15, !P2 ;  /* 0x0000000f110f7207 */ /* 0x000fc60005000000 */
[----:B------:R-:W-:Y:S01]  /*10a0*/  IMAD.HI.U32 R6, R12, R2, RZ ;  /* 0x000000020c067227 */ /* 0x000fe200078e00ff */
[----:B------:R-:W-:-:S04]  /*10b0*/  @P0 SHF.R.U32.HI R11, RZ, R3, R13 ;  /* 0x00000003ff0b0219 */ /* 0x000fc8000001160d */
[----:B------:R-:W-:Y:S01]  /*10c0*/  @P0 SHF.R.U32.HI R12, RZ, R3, R6 ;  /* 0x00000003ff0c0219 */ /* 0x000fe20000011606 */
[----:B------:R-:W-:-:S04]  /*10d0*/  IMAD R11, R11, R10, RZ ;  /* 0x0000000a0b0b7224 */ /* 0x000fc800078e02ff */
[----:B------:R-:W-:Y:S01]  /*10e0*/  IMAD R6, R12, R10, RZ ;  /* 0x0000000a0c067224 */ /* 0x000fe200078e02ff */
[----:B------:R-:W-:-:S04]  /*10f0*/  ISETP.GE.AND P1, PT, R5, R11, PT ;  /* 0x0000000b0500720c */ /* 0x000fc80003f26270 */
[----:B------:R-:W-:Y:S01]  /*1100*/  ISETP.GE.OR P1, PT, R15, R6, P1 ;  /* 0x000000060f00720c */ /* 0x000fe20000f26670 */
[----:B------:R-:W-:-:S05]  /*1110*/  IMAD.HI.U32 R6, R5, R2, RZ ;  /* 0x0000000205067227 */ /* 0x000fca00078e00ff */
[----:B------:R-:W-:-:S04]  /*1120*/  SHF.R.U32.HI R6, RZ, R3, R6 ;  /* 0x00000003ff067219 */ /* 0x000fc80000011606 */
[----:B------:R-:W-:-:S03]  /*1130*/  SEL R6, R5, R6, !P0 ;  /* 0x0000000605067207 */ /* 0x000fc60004000000 */
[----:B------:R-:W-:Y:S01]  /*1140*/  @!P1 IMAD.HI.U32 R7, R15, R2, RZ ;  /* 0x000000020f079227 */ /* 0x000fe200078e00ff */
[----:B------:R-:W-:-:S04]  /*1150*/  IADD3 R2, PT, PT, -R6, RZ, RZ ;  /* 0x000000ff06027210 */ /* 0x000fc80007ffe1ff */
[----:B------:R-:W-:Y:S01]  /*1160*/  @!P1 SHF.R.U32.HI R3, RZ, R3, R7 ;  /* 0x00000003ff039219 */ /* 0x000fe20000011607 */
[----:B------:R-:W-:Y:S01]  /*1170*/  IMAD R2, R10, R2, R5 ;  /* 0x000000020a027224 */ /* 0x000fe200078e0205 */
[----:B------:R-:W-:Y:S02]  /*1180*/  IADD3 R7, PT, PT, -R5, RZ, RZ ;  /* 0x000000ff05077210 */ /* 0x000fe40007ffe1ff */
[----:B------:R-:W-:-:S03]  /*1190*/  @!P1 SEL R3, R15, R3, !P0 ;  /* 0x000000030f039207 */ /* 0x000fc60004000000 */
[----:B------:R-:W-:Y:S02]  /*11a0*/  IMAD R7, R4, R7, R14 ;  /* 0x0000000704077224 */ /* 0x000fe400078e020e */
[--C-:B------:R-:W-:Y:S02]  /*11b0*/  @!P1 IMAD.IADD R6, R6, 0x1, -R3.reuse ;  /* 0x0000000106069824 */ /* 0x100fe400078e0a03 */
[----:B------:R-:W-:Y:S01]  /*11c0*/  @!P1 IMAD R3, R2, R12, R3 ;  /* 0x0000000c02039224 */ /* 0x000fe200078e0203 */
[----:B------:R-:W-:Y:S01]  /*11d0*/  IADD3 R2, PT, PT, -R15, RZ, RZ ;  /* 0x000000ff0f027210 */ /* 0x000fe20007ffe1ff */
[----:B------:R-:W-:Y:S02]  /*11e0*/  @!P1 IMAD R5, R6, R10, R15 ;  /* 0x0000000a06059224 */ /* 0x000fe400078e020f */
[----:B------:R-:W-:Y:S02]  /*11f0*/  @!P1 IMAD.MOV.U32 R15, RZ, RZ, R3 ;  /* 0x000000ffff0f9224 */ /* 0x000fe400078e0003 */
[----:B------:R-:W-:-:S02]  /*1200*/  IMAD R2, R9, R2, R17 ;  /* 0x0000000209027224 */ /* 0x000fc400078e0211 */
[----:B------:R-:W-:Y:S02]  /*1210*/  IMAD R14, R5, R4, R7 ;  /* 0x00000004050e7224 */ /* 0x000fe400078e0207 */
[----:B------:R-:W-:Y:S02]  /*1220*/  IMAD R17, R15, R9, R2 ;  /* 0x000000090f117224 */ /* 0x000fe400078e0202 */
.L_x_15:
[----:B------:R-:W1:Y:S01]  /*1230*/  LDCU UR4, c[0x0][0xb30] ;  /* 0x00016600ff0477ac */ /* 0x000e620008000800 */
[----:B------:R-:W2:Y:S08]  /*1240*/  S2UR UR45, SR_CgaCtaId ;  /* 0x00000000002d79c3 */ /* 0x000eb00000008800 */
[----:B------:R-:W3:Y:S01]  /*1250*/  LDC R40, c[0x0][0xb24] ;  /* 0x0002c900ff287b82 */ /* 0x000ee20000000800 */
[----:B-1----:R-:W-:-:S09]  /*1260*/  UISETP.NE.AND UP1, UPT, UR4, 0x1, UPT ;  /* 0x000000010400788c */ /* 0x002fd2000bf25270 */
[----:B--2---:R-:W-:Y:S05]  /*1270*/  BRA.U UP1, `(.L_x_16) ;  /* 0x0000000101407547 */ /* 0x004fea000b800000 */
[----:B------:R-:W1:Y:S08]  /*1280*/  LDC.64 R4, c[0x0][0xb10] ;  /* 0x0002c400ff047b82 */ /* 0x000e700000000a00 */
[----:B------:R-:W2:Y:S08]  /*1290*/  LDC.64 R2, c[0x0][0xb18] ;  /* 0x0002c600ff027b82 */ /* 0x000eb00000000a00 */
[----:B------:R-:W4:Y:S08]  /*12a0*/  LDC R6, c[0x0][0xb20] ;  /* 0x0002c800ff067b82 */ /* 0x000f300000000800 */
[----:B------:R-:W3:Y:S01]  /*12b0*/  LDC R7, c[0x0][0xb0c] ;  /* 0x0002c300ff077b82 */ /* 0x000ee20000000800 */
[----:B-1----:R-:W-:-:S05]  /*12c0*/  IMAD.HI.U32 R4, R17, R4, RZ ;  /* 0x0000000411047227 */ /* 0x002fca00078e00ff */
[----:B------:R-:W-:Y:S01]  /*12d0*/  SHF.R.U32.HI R4, RZ, R5, R4 ;  /* 0x00000005ff047219 */ /* 0x000fe20000011604 */
[----:B--2---:R-:W-:Y:S01]  /*12e0*/  IMAD.HI.U32 R3, R14, R3, RZ ;  /* 0x000000030e037227 */ /* 0x004fe200078e00ff */
[----:B------:R-:W-:-:S04]  /*12f0*/  ISETP.NE.AND P0, PT, R2, 0x1, PT ;  /* 0x000000010200780c */ /* 0x000fc80003f05270 */
[----:B----4-:R-:W-:-:S04]  /*1300*/  SHF.R.U32.HI R3, RZ, R6, R3 ;  /* 0x00000006ff037219 */ /* 0x010fc80000011603 */
[----:B------:R-:W-:Y:S02]  /*1310*/  SEL R3, R14, R3, !P0 ;  /* 0x000000030e037207 */ /* 0x000fe40004000000 */
[----:B---3--:R-:W-:-:S04]  /*1320*/  ISETP.NE.AND P1, PT, R7, 0x1, PT ;  /* 0x000000010700780c */ /* 0x008fc80003f25270 */
[----:B------:R-:W-:-:S05]  /*1330*/  SEL R4, R17, R4, !P1 ;  /* 0x0000000411047207 */ /* 0x000fca0004800000 */
[----:B------:R-:W-:Y:S02]  /*1340*/  IMAD.IADD R5, R3, 0x1, -R4 ;  /* 0x0000000103057824 */ /* 0x000fe400078e0a04 */
[----:B------:R-:W-:Y:S02]  /*1350*/  IMAD.IADD R3, R4, 0x1, -R3 ;  /* 0x0000000104037824 */ /* 0x000fe400078e0a03 */
[----:B------:R-:W-:Y:S02]  /*1360*/  IMAD R17, R5, R7, R17 ;  /* 0x0000000705117224 */ /* 0x000fe400078e0211 */
[----:B------:R-:W-:-:S07]  /*1370*/  IMAD R14, R3, R2, R14 ;  /* 0x00000002030e7224 */ /* 0x000fce00078e020e */
.L_x_16:
[----:B------:R-:W-:Y:S01]  /*1380*/  BAR.SYNC.DEFER_BLOCKING 0x0 ;  /* 0x0000000000007b1d */ /* 0x000fe20000010000 */
[----:B------:R-:W-:Y:S01]  /*1390*/  UISETP.NE.AND UP1, UPT, UR8, 0x2, UPT ;  /* 0x000000020800788c */ /* 0x000fe2000bf25270 */
[----:B------:R-:W-:Y:S02]  /*13a0*/  ISETP.NE.OR P5, PT, R0, 0x2, !P5 ;  /* 0x000000020000780c */ /* 0x000fe40006fa5670 */
[----:B------:R-:W-:-:S06]  /*13b0*/  LOP3.LUT R2, R111, 0x1f, RZ, 0xc0, !PT ;  /* 0x0000001f6f027812 */ /* 0x000fcc00078ec0ff */
[----:B------:R-:W-:Y:S05]  /*13c0*/  BRA.U UP1, `(.L_x_17) ;  /* 0x0000001d01b47547 */ /* 0x000fea000b800000 */
[----:B------:R-:W1:Y:S01]  /*13d0*/  LDCU UR6, c[0x0][0x388] ;  /* 0x00007100ff0677ac */ /* 0x000e620008000800 */
[----:B------:R-:W2:Y:S01]  /*13e0*/  LDC R10, c[0x0][0x370] ;  /* 0x0000dc00ff0a7b82 */ /* 0x000ea20000000800 */
[----:B------:R-:W-:Y:S01]  /*13f0*/  PLOP3.LUT P0, PT, PT, PT, UP2, 0x80, 0x8 ;  /* 0x000000000008781c */ /* 0x000fe20003f0f028 */
[----:B------:R-:W-:Y:S01]  /*1400*/  IMAD.MOV.U32 R13, RZ, RZ, RZ ;  /* 0x000000ffff0d7224 */ /* 0x000fe200078e00ff */
[----:B------:R-:W4:Y:S01]  /*1410*/  LDCU UR4, c[0x0][0x38c] ;  /* 0x00007180ff0477ac */ /* 0x000f220008000800 */
[----:B------:R-:W-:Y:S02]  /*1420*/  ISETP.EQ.OR P4, PT, R2, RZ, P5 ;  /* 0x000000ff0200720c */ /* 0x000fe40002f82670 */
[----:B------:R-:W-:Y:S01]  /*1430*/  PLOP3.LUT P0, PT, P0, PT, PT, 0x8, 0x80 ;  /* 0x000000000080781c */ /* 0x000fe2000070e170 */
[----:B------:R-:W3:Y:S01]  /*1440*/  LDCU UR35, c[0x0][0x390] ;  /* 0x00007200ff2377ac */ /* 0x000ee20008000800 */
[----:B------:R-:W2:Y:S01]  /*1450*/  LDC R0, c[0x0][0x374] ;  /* 0x0000dd00ff007b82 */ /* 0x000ea20000000800 */
[----:B------:R-:W2:Y:S01]  /*1460*/  LDCU.64 UR36, c[0x0][0x348] ;  /* 0x00006900ff2477ac */ /* 0x000ea20008000a00 */
[----:B------:R-:W-:Y:S01]  /*1470*/  UMOV UR33, 0x1 ;  /* 0x0000000100217882 */ /* 0x000fe20000000000 */
[----:B------:R-:W-:Y:S01]  /*1480*/  UMOV UR32, URZ ;  /* 0x000000ff00207c82 */ /* 0x000fe20008000000 */
[----:B-1----:R-:W-:Y:S01]  /*1490*/  UIADD3 UR6, UPT, UPT, UR6, 0x3f, URZ ;  /* 0x0000003f06067890 */ /* 0x002fe2000fffe0ff */
[----:B------:R-:W-:Y:S01]  /*14a0*/  UMOV UR20, URZ ;  /* 0x000000ff00147c82 */ /* 0x000fe20008000000 */
[----:B------:R-:W-:-:S02]  /*14b0*/  UMOV UR31, URZ ;  /* 0x000000ff001f7c82 */ /* 0x000fc40008000000 */
[----:B------:R-:W-:-:S04]  /*14c0*/  USHF.R.S32.HI UR5, URZ, 0x1f, UR6 ;  /* 0x0000001fff057899 */ /* 0x000fc80008011406 */
[----:B------:R-:W-:-:S04]  /*14d0*/  ULEA.HI UR5, UR5, UR6, URZ, 0x6 ;  /* 0x0000000605057291 */ /* 0x000fc8000f8f30ff */
[----:B------:R-:W-:-:S04]  /*14e0*/  USHF.R.S32.HI UR5, URZ, 0x6, UR5 ;  /* 0x00000006ff057899 */ /* 0x000fc80008011405 */
[----:B----4-:R-:W-:-:S04]  /*14f0*/  UIMAD UR4, UR5, UR4, URZ ;  /* 0x00000004050472a4 */ /* 0x010fc8000f8e02ff */
[----:B---3--:R-:W-:-:S04]  /*1500*/  UIMAD UR35, UR4, UR35, URZ ;  /* 0x00000023042372a4 */ /* 0x008fc8000f8e02ff */
[----:B------:R-:W-:Y:S02]  /*1510*/  UISETP.NE.AND UP1, UPT, UR35, URZ, UPT ;  /* 0x000000ff2300728c */ /* 0x000fe4000bf25270 */
[----:B------:R-:W-:-:S04]  /*1520*/  UISETP.LT.U32.AND UP0, UPT, UR35, 0x11, UPT ;  /* 0x000000112300788c */ /* 0x000fc8000bf01070 */
[----:B------:R-:W-:-:S04]  /*1530*/  USEL UR34, UR35, 0x11, UP0 ;  /* 0x0000001123227887 */ /* 0x000fc80008000000 */
[----:B------:R-:W-:Y:S02]  /*1540*/  UIADD3 UR23, UPT, UPT, UR34, -0x1, URZ ;  /* 0xffffffff22177890 */ /* 0x000fe4000fffe0ff */
[----:B------:R-:W-:Y:S02]  /*1550*/  @!UP1 UIADD3 UR23, UPT, UPT, UR34, URZ, URZ ;  /* 0x000000ff22179290 */ /* 0x000fe4000fffe0ff */
[----:B------:R-:W-:Y:S02]  /*1560*/  UIADD3 UR34, UPT, UPT, UR35, -UR34, URZ ;  /* 0x8000002223227290 */ /* 0x000fe4000fffe0ff */
[----:B--2---:R-:W-:-:S12]  /*1570*/  UIADD3 UR23, UPT, UPT, UR23, 0x1, URZ ;  /* 0x0000000117177890 */ /* 0x004fd8000fffe0ff */
.L_x_33:
[----:B------:R-:W1:Y:S01]  /*1580*/  S2UR UR22, SR_CgaCtaId ;  /* 0x00000000001679c3 */ /* 0x000e620000008800 */
[----:B------:R-:W-:Y:S01]  /*1590*/  UMOV UR4, 0x400 ;  /* 0x0000040000047882 */ /* 0x000fe20000000000 */
[----:B------:R-:W-:Y:S01]  /*15a0*/  IMAD.U32 R2, RZ, RZ, UR33 ;  /* 0x00000021ff027e24 */ /* 0x000fe2000f8e00ff */
[----:B------:R-:W-:Y:S01]  /*15b0*/  UISETP.NE.AND UP0, UPT, UR35, URZ, UPT ;  /* 0x000000ff2300728c */ /* 0x000fe2000bf05270 */
[----:B------:R-:W-:Y:S01]  /*15c0*/  R2UR UR26, R14 ;  /* 0x000000000e1a72ca */ /* 0x000fe200000e0000 */
[----:B------:R-:W-:Y:S01]  /*15d0*/  IMAD.SHL.U32 R17, R17, 0x40, RZ ;  /* 0x0000004011117824 */ /* 0x000fe200078e00ff */
[----:B------:R-:W-:Y:S01]  /*15e0*/  UMOV UR30, URZ ;  /* 0x000000ff001e7c82 */ /* 0x000fe20008000000 */
[----:B------:R-:W-:Y:S01]  /*15f0*/  SHF.L.U32 R2, R2, 0x1f, RZ ;  /* 0x0000001f02027819 */ /* 0x000fe200000006ff */
[----:B------:R-:W-:Y:S01]  /*1600*/  UMOV UR29, URZ ;  /* 0x000000ff001d7c82 */ /* 0x000fe20008000000 */
[----:B------:R-:W-:-:S08]  /*1610*/  UMOV UR28, URZ ;  /* 0x000000ff001c7c82 */ /* 0x000fd00008000000 */
[----:B------:R-:W-:Y:S02]  /*1620*/  USHF.L.U32 UR26, UR26, 0x7, URZ ;  /* 0x000000071a1a7899 */ /* 0x000fe400080006ff */
[----:B-1----:R-:W-:-:S04]  /*1630*/  ULEA UR22, UR22, UR4, 0x18 ;  /* 0x0000000416167291 */ /* 0x002fc8000f8ec0ff */
[----:B------:R-:W-:-:S09]  /*1640*/  ULEA UR4, UR32, UR22, 0x3 ;  /* 0x0000001620047291 */ /* 0x000fd2000f8e18ff */
[----:B----4-:R1:W2:Y:S01]  /*1650*/  SYNCS.PHASECHK.TRANS64.TRYWAIT P2, [UR4+0x88], R2 ;  /* 0x00008802ff0075a7 */ /* 0x0102a20008041104 */
[----:B---3--:R-:W-:Y:S05]  /*1660*/  BRA.U !UP0, `(.L_x_18) ;  /* 0x00000005086c7547 */ /* 0x008fea000b800000 */
[----:B------:R-:W3:Y:S01]  /*1670*/  LDC.64 R8, c[0x0][0x480] ;  /* 0x00012000ff087b82 */ /* 0x000ee20000000a00 */
[----:B------:R-:W4:Y:S01]  /*1680*/  LDCU UR16, c[0x0][0x390] ;  /* 0x00007200ff1077ac */ /* 0x000f220008000800 */
[----:B------:R-:W2:Y:S06]  /*1690*/  LDCU UR17, c[0x0][0x38c] ;  /* 0x00007180ff1177ac */ /* 0x000eac0008000800 */
[----:B------:R-:W4:Y:S01]  /*16a0*/  LDC.64 R6, c[0x0][0x488] ;  /* 0x00012200ff067b82 */ /* 0x000f220000000a00 */
[----:B------:R-:W2:Y:S01]  /*16b0*/  LDCU.64 UR14, c[0x0][0x4b8] ;  /* 0x00009700ff0e77ac */ /* 0x000ea20008000a00 */
[----:B------:R-:W-:Y:S01]  /*16c0*/  UIADD3 UR31, UPT, UPT, UR23, UR20, URZ ;  /* 0x00000014171f7290 */ /* 0x000fe2000fffe0ff */
[----:B------:R-:W-:-:S05]  /*16d0*/  UMOV UR30, URZ ;  /* 0x000000ff001e7c82 */ /* 0x000fca0008000000 */
[----:B-1----:R-:W1:Y:S01]  /*16e0*/  LDC.64 R2, c[0x0][0x490] ;  /* 0x00012400ff027b82 */ /* 0x002e620000000a00 */
[----:B------:R-:W-:Y:S01]  /*16f0*/  UMOV UR18, UR32 ;  /* 0x0000002000127c82 */ /* 0x000fe20008000000 */
[----:B------:R-:W-:Y:S01]  /*1700*/  UMOV UR28, URZ ;  /* 0x000000ff001c7c82 */ /* 0x000fe20008000000 */
[----:B------:R-:W-:Y:S01]  /*1710*/  UMOV UR29, URZ ;  /* 0x000000ff001d7c82 */ /* 0x000fe20008000000 */
[----:B---3--:R-:W-:Y:S01]  /*1720*/  IMAD.HI.U32 R9, R17, R9, RZ ;  /* 0x0000000911097227 */ /* 0x008fe200078e00ff */
[----:B------:R-:W-:-:S03]  /*1730*/  ISETP.NE.AND P1, PT, R8, 0x1, PT ;  /* 0x000000010800780c */ /* 0x000fc60003f25270 */
[----:B------:R-:W3:Y:S01]  /*1740*/  LDC.64 R4, c[0x0][0x4b0] ;  /* 0x00012c00ff047b82 */ /* 0x000ee20000000a00 */
[----:B----4-:R-:W-:-:S04]  /*1750*/  SHF.R.U32.HI R6, RZ, R6, R9 ;  /* 0x00000006ff067219 */ /* 0x010fc80000011609 */
[----:B------:R-:W-:Y:S02]  /*1760*/  SEL R6, R17, R6, !P1 ;  /* 0x0000000611067207 */ /* 0x000fe40004800000 */
[----:B------:R-:W-:Y:S02]  /*1770*/  ISETP.NE.AND P1, PT, R7, 0x1, PT ;  /* 0x000000010700780c */ /* 0x000fe40003f25270 */
[C---:B------:R-:W-:Y:S01]  /*1780*/  R2UR UR4, R6.reuse ;  /* 0x00000000060472ca */ /* 0x040fe200000e0000 */
[----:B-1----:R-:W-:-:S04]  /*1790*/  IMAD.HI.U32 R2, R6, R2, RZ ;  /* 0x0000000206027227 */ /* 0x002fc800078e00ff */
[----:B------:R-:W-:Y:S01]  /*17a0*/  IMAD.MOV R14, RZ, RZ, -R6 ;  /* 0x000000ffff0e7224 */ /* 0x000fe200078e0a06 */
[----:B------:R-:W-:-:S03]  /*17b0*/  SHF.R.U32.HI R2, RZ, R3, R2 ;  /* 0x00000003ff027219 */ /* 0x000fc60000011602 */
[----:B------:R-:W-:Y:S01]  /*17c0*/  IMAD R14, R8, R14, R17 ;  /* 0x0000000e080e7224 */ /* 0x000fe200078e0211 */
[----:B------:R-:W-:Y:S01]  /*17d0*/  R2UR UR13, R2 ;  /* 0x00000000020d72ca */ /* 0x000fe200000e0000 */
[----:B------:R-:W-:Y:S01]  /*17e0*/  VOTEU.ANY UP0, P1 ;  /* 0x0000000000ff7886 */ /* 0x000fe20000800100 */
[----:B------:R-:W1:Y:S01]  /*17f0*/  LDC.64 R2, c[0x0][0x4d0] ;  /* 0x00013400ff027b82 */ /* 0x000e620000000a00 */
[----:B---3--:R-:W-:Y:S02]  /*1800*/  R2UR UR8, R4 ;  /* 0x00000000040872ca */ /* 0x008fe400000e0000 */
[----:B------:R-:W-:Y:S02]  /*1810*/  R2UR UR9, R14 ;  /* 0x000000000e0972ca */ /* 0x000fe400000e0000 */
[----:B------:R-:W-:-:S06]  /*1820*/  R2UR UR6, R5 ;  /* 0x00000000050672ca */ /* 0x000fcc00000e0000 */
[----:B------:R-:W-:Y:S01]  /*1830*/  USEL UR13, UR4, UR13, !UP0 ;  /* 0x0000000d040d7287 */ /* 0x000fe2000c000000 */
[----:B------:R-:W3:Y:S05]  /*1840*/  LDCU.64 UR4, c[0x0][0x4d8] ;  /* 0x00009b00ff0477ac */ /* 0x000eea0008000a00 */
[----:B------:R-:W-:-:S04]  /*1850*/  IMAD R9, RZ, RZ, -UR13 ;  /* 0x8000000dff097e24 */ /* 0x000fc8000f8e02ff */
[----:B------:R-:W-:Y:S01]  /*1860*/  IMAD R9, R7, R9, R6 ;  /* 0x0000000907097224 */ /* 0x000fe200078e0206 */
[----:B-1----:R-:W-:-:S04]  /*1870*/  R2UR UR11, R2 ;  /* 0x00000000020b72ca */ /* 0x002fc800000e0000 */
[----:B------:R-:W-:Y:S02]  /*1880*/  R2UR UR7, R9 ;  /* 0x00000000090772ca */ /* 0x000fe400000e0000 */
[----:B------:R-:W-:-:S07]  /*1890*/  R2UR UR12, R3 ;  /* 0x00000000030c72ca */ /* 0x000fce00000e0000 */
[----:B------:R-:W-:-:S06]  /*18a0*/  UIMAD UR11, UR9, UR8, UR11 ;  /* 0x00000008090b72a4 */ /* 0x000fcc000f8e020b */
[----:B--23--:R-:W-:-:S12]  /*18b0*/  UIMAD UR12, UR7, UR6, UR12 ;  /* 0x00000006070c72a4 */ /* 0x00cfd8000f8e020c */
.L_x_23:
[----:B--2---:R-:W-:Y:S01]  /*18c0*/  @!P5 MOV R3, 0x3000 ;  /* 0x000030000003d802 */ /* 0x004fe20000000f00 */
[----:B------:R-:W-:Y:S01]  /*18d0*/  ULEA UR9, UR18, UR22, 0x3 ;  /* 0x0000001612097291 */ /* 0x000fe2000f8e18ff */
[----:B----4-:R-:W-:Y:S11]  /*18e0*/  @P2 BRA `(.L_x_19) ;  /* 0x0000000000102947 */ /* 0x010ff60003800000 */
[----:B------:R-:W-:Y:S04]  /*18f0*/  MOV R4, UR33 ;  /* 0x0000002100047c02 */ /* 0x000fe80008000f00 */
[----:B------:R-:W-:Y:S04]  /*1900*/  SHF.L.U32 R4, R4, 0x1f, RZ ;  /* 0x0000001f04047819 */ /* 0x000fe800000006ff */
[----:B------:R-:W1:Y:S02]  /*1910*/  SYNCS.PHASECHK.TRANS64.TRYWAIT P1, [UR9+0x88], R4 ;  /* 0x00008804ff0075a7 */ /* 0x000e640008021109 */
[----:B-1----:R-:W-:Y:S05]  /*1920*/  @!P1 BRA `(.L_x_20) ;  /* 0x0000006000c89947 */ /* 0x002fea0003800000 */
.L_x_19:
[----:B------:R2:W-:Y:S01]  /*1930*/  @!P5 SYNCS.ARRIVE.TRANS64 RZ, [UR9], R3 ;  /* 0x00000003ffffd9a7 */ /* 0x0005e20008000009 */
[----:B------:R-:W-:Y:S04]  /*1940*/  BSSY.RECONVERGENT B0, `(.L_x_21) ;  /* 0x0000003000007945 */ /* 0x000fe80003800200 */
[----:B------:R-:W-:Y:S05]  /*1950*/  @P4 BRA `(.L_x_22) ;  /* 0x0000000000044947 */ /* 0x000fea0003800000 */
[----:B------:R-:W-:Y:S05]  /*1960*/  BPT.TRAP 0x1 ;  /* 0x000000040000795c */ /* 0x000fea0000300000 */
.L_x_22:
[----:B------:R-:W-:Y:S05]  /*1970*/  BSYNC.RECONVERGENT B0 ;  /* 0x0000000000007941 */ /* 0x000fea0003800200 */
.L_x_21:
[----:B------:R-:W-:Y:S02]  /*1980*/  UIADD3 UR32, UPT, UPT, UR18, 0x1, URZ ;  /* 0x0000000112207890 */ /* 0x000fe4000fffe0ff */
[----:B------:R-:W-:Y:S02]  /*1990*/  UIMAD UR7, UR28, UR14, UR4 ;  /* 0x0000000e1c0772a4 */ /* 0x000fe4000f8e0204 */
[----:B------:R-:W-:Y:S02]  /*19a0*/  UISETP.NE.AND UP0, UPT, UR32, 0x11, UPT ;  /* 0x000000112000788c */ /* 0x000fe4000bf05270 */
[----:B------:R-:W-:Y:S02]  /*19b0*/  UIMAD UR6, UR29, UR15, UR5 ;  /* 0x0000000f1d0672a4 */ /* 0x000fe4000f8e0205 */
[----:B------:R-:W-:Y:S02]  /*19c0*/  USEL UR8, URZ, 0x1, UP0 ;  /* 0x00000001ff087887 */ /* 0x000fe40008000000 */
[----:B------:R-:W-:Y:S02]  /*19d0*/  USEL UR32, UR32, URZ, UP0 ;  /* 0x000000ff20207287 */ /* 0x000fe40008000000 */
[----:B------:R-:W-:Y:S02]  /*19e0*/  ULOP3.LUT UR33, UR33, UR8, URZ, 0x3c, !UPT ;  /* 0x0000000821217292 */ /* 0x000fe4000f8e3cff */
[----:B------:R-:W-:Y:S02]  /*19f0*/  ULEA UR8, UR32, UR22, 0x3 ;  /* 0x0000001620087291 */ /* 0x000fe4000f8e18ff */
[----:B------:R-:W-:Y:S02]  /*1a00*/  ULEA UR21, UR18, UR22, 0xd ;  /* 0x0000001612157291 */ /* 0x000fe4000f8e68ff */
[----:B------:R-:W-:Y:S01]  /*1a10*/  UIADD3 UR44, UP1, UPT, UR36, 0x80, URZ ;  /* 0x00000080242c7890 */ /* 0x000fe2000ff3e0ff */
[----:B-1----:R-:W-:Y:S01]  /*1a20*/  MOV R2, UR33 ;  /* 0x0000002100027c02 */ /* 0x002fe20008000f00 */
[----:B------:R-:W-:Y:S02]  /*1a30*/  UPRMT UR42, UR7, 0x40, UR6 ;  /* 0x00000040072a7896 */ /* 0x000fe40008000006 */
[----:B------:R-:W-:Y:S01]  /*1a40*/  UIADD3 UR24, UPT, UPT, UR21, 0x15400, URZ ;  /* 0x0001540015187890 */ /* 0x000fe2000fffe0ff */
[----:B------:R-:W-:Y:S01]  /*1a50*/  SHF.L.U32 R2, R2, 0x1f, RZ ;  /* 0x0000001f02027819 */ /* 0x000fe200000006ff */
[----:B------:R-:W-:Y:S02]  /*1a60*/  USHF.L.U32 UR10, UR30, 0x6, URZ ;  /* 0x000000061e0a7899 */ /* 0x000fe400080006ff */
[----:B------:R-:W-:Y:S01]  /*1a70*/  UIADD3.X UR45, UPT, UPT, URZ, UR37, URZ, UP1, !UPT ;  /* 0x00000025ff2d7290 */ /* 0x000fe20008ffe4ff */
[----:B------:R3:W4:Y:S01]  /*1a80*/  SYNCS.PHASECHK.TRANS64.TRYWAIT P2, [UR8+0x88], R2 ;  /* 0x00008802ff0075a7 */ /* 0x0007220008041108 */
[----:B------:R-:W-:Y:S02]  /*1a90*/  ULEA UR8, UR18, UR22, 0xc ;  /* 0x0000001612087291 */ /* 0x000fe4000f8e60ff */
[----:B------:R-:W-:Y:S02]  /*1aa0*/  UPRMT UR21, UR42, 0x5410, URZ ;  /* 0x000054102a157896 */ /* 0x000fe400080000ff */
[----:B------:R-:W-:Y:S02]  /*1ab0*/  UIADD3 UR8, UPT, UPT, UR8, 0x4400, URZ ;  /* 0x0000440008087890 */ /* 0x000fe4000fffe0ff */
[----:B------:R-:W-:Y:S02]  /*1ac0*/  UIADD3 UR40, UP0, UPT, UR36, 0x180, URZ ;  /* 0x0000018024287890 */ /* 0x000fe4000ff1e0ff */
[----:B------:R-:W-:Y:S02]  /*1ad0*/  UIADD3 UR19, UPT, UPT, UR28, 0x1, URZ ;  /* 0x000000011c137890 */ /* 0x000fe4000fffe0ff */
[----:B------:R-:W-:Y:S02]  /*1ae0*/  UIADD3.X UR41, UPT, UPT, URZ, UR37, URZ, UP0, !UPT ;  /* 0x00000025ff297290 */ /* 0x000fe400087fe4ff */
[----:B------:R-:W-:Y:S01]  /*1af0*/  UISETP.NE.AND UP2, UPT, UR19, UR17, UPT ;  /* 0x000000111300728c */ /* 0x000fe2000bf45270 */
[----:B------:R-:W-:Y:S01]  /*1b00*/  UTMALDG.4D.IM2COL [UR8], [UR44], UR21 ;  /* 0x000000082c0073b4 */ /* 0x000fe20008058015 */
[----:B------:R-:W-:Y:S02]  /*1b10*/  UIADD3 UR18, UPT, UPT, UR29, 0x1, URZ ;  /* 0x000000011d127890 */ /* 0x000fe4000fffe0ff */
[----:B------:R-:W-:Y:S02]  /*1b20*/  UIADD3 UR20, UPT, UPT, UR20, 0x1, URZ ;  /* 0x0000000114147890 */ /* 0x000fe4000fffe0ff */
[----:B------:R-:W-:Y:S01]  /*1b30*/  UIADD3 UR42, UPT, UPT, UR30, 0x1, URZ ;  /* 0x000000011e2a7890 */ /* 0x000fe2000fffe0ff */
[----:B------:R-:W-:Y:S01]  /*1b40*/  UMOV UR38, 0x0 ;  /* 0x0000000000267882 */ /* 0x000fe20000000000 */
[----:B------:R-:W-:Y:S01]  /*1b50*/  UMOV UR39, 0x10000000 ;  /* 0x1000000000277882 */ /* 0x000fe20000000000 */
[----:B------:R-:W-:Y:S02]  /*1b60*/  UMOV UR25, UR9 ;  /* 0x0000000900197c82 */ /* 0x000fe40008000000 */
[----:B------:R-:W-:Y:S01]  /*1b70*/  @UP2 UIADD3 UR18, UPT, UPT, UR29, URZ, URZ ;  /* 0x000000ff1d122290 */ /* 0x000fe2000fffe0ff */
[----:B------:R-:W-:Y:S03]  /*1b80*/  UMOV UR27, UR10 ;  /* 0x0000000a001b7c82 */ /* 0x000fe60008000000 */
[----:B------:R-:W-:Y:S01]  /*1b90*/  UISETP.NE.AND UP0, UPT, UR18, UR16, UPT ;  /* 0x000000101200728c */ /* 0x000fe2000bf05270 */
[----:B------:R1:W-:Y:S10]  /*1ba0*/  UTMALDG.4D [UR24], [UR40], desc[UR38] ;  /* 0x00002618280075b4 */ /* 0x0003f40008019000 */
[----:B------:R-:W-:Y:S07]  /*1bb0*/  @UP0 UIADD3 UR42, UPT, UPT, UR30, URZ, URZ ;  /* 0x000000ff1e2a0290 */ /* 0x000fee000fffe0ff */
[----:B------:R-:W-:Y:S01]  /*1bc0*/  UMOV UR30, UR42 ;  /* 0x0000002a001e7c82 */ /* 0x000fe20008000000 */
[----:B-1----:R-:W-:Y:S02]  /*1bd0*/  USEL UR29, UR18, URZ, UP0 ;  /* 0x000000ff121d7287 */ /* 0x002fe40008000000 */
[----:B------:R-:W-:Y:S02]  /*1be0*/  UISETP.NE.AND UP0, UPT, UR20, UR31, UPT ;  /* 0x0000001f1400728c */ /* 0x000fe4000bf05270 */
[----:B------:R-:W-:Y:S01]  /*1bf0*/  USEL UR28, UR19, URZ, UP2 ;  /* 0x000000ff131c7287 */ /* 0x000fe20009000000 */
[----:B------:R-:W-:Y:S06]  /*1c00*/  UMOV UR18, UR32 ;  /* 0x0000002000127c82 */ /* 0x000fec0008000000 */
[----:B---3--:R-:W-:Y:S05]  /*1c10*/  BRA.U UP0, `(.L_x_23) ;  /* 0xfffffffd00287547 */ /* 0x008fea000b83ffff */
.L_x_18:
[----:B------:R-:W-:Y:S01]  /*1c20*/  ULEA UR4, UR32, UR22, 0x3 ;  /* 0x0000001620047291 */ /* 0x000fe2000f8e18ff */
[----:B-1----:R-:W-:Y:S01]  /*1c30*/  MOV R2, UR33 ;  /* 0x0000002100027c02 */ /* 0x002fe20008000f00 */
[----:B------:R-:W-:Y:S01]  /*1c40*/  @!P0 SYNCS.ARRIVE.TRANS64.A1T0 RZ, [UR22+0x138], RZ ;  /* 0x000138ffffff89a7 */ /* 0x000fe20008100016 */
[----:B------:R-:W-:Y:S02]  /*1c50*/  UISETP.GE.AND UP0, UPT, UR34, 0x1, UPT ;  /* 0x000000012200788c */ /* 0x000fe4000bf06270 */
[----:B------:R-:W-:-:S04]  /*1c60*/  SHF.L.U32 R2, R2, 0x1f, RZ ;  /* 0x0000001f02027819 */ /* 0x000fc800000006ff */
[----:B------:R1:W3:Y:S03]  /*1c70*/  SYNCS.PHASECHK.TRANS64.TRYWAIT P1, [UR4+0x88], R2 ;  /* 0x00008802ff0075a7 */ /* 0x0002e60008021104 */
[----:B------:R-:W-:Y:S05]  /*1c80*/  BRA.U !UP0, `(.L_x_24) ;  /* 0x0000000508747547 */ /* 0x000fea000b800000 */
[----:B------:R-:W4:Y:S01]  /*1c90*/  LDC.64 R8, c[0x0][0x480] ;  /* 0x00012000ff087b82 */ /* 0x000f220000000a00 */
[----:B------:R-:W3:Y:S01]  /*1ca0*/  LDCU UR25, c[0x0][0x390] ;  /* 0x00007200ff1977ac */ /* 0x000ee20008000800 */
[----:B------:R-:W3:Y:S06]  /*1cb0*/  LDCU UR27, c[0x0][0x38c] ;  /* 0x00007180ff1b77ac */ /* 0x000eec0008000800 */
[----:B------:R-:W4:Y:S01]  /*1cc0*/  LDC.64 R6, c[0x0][0x488] ;  /* 0x00012200ff067b82 */ /* 0x000f220000000a00 */
[----:B------:R-:W3:Y:S01]  /*1cd0*/  LDCU.64 UR14, c[0x0][0x4b8] ;  /* 0x00009700ff0e77ac */ /* 0x000ee20008000a00 */
[----:B------:R-:W-:Y:S01]  /*1ce0*/  UIADD3 UR31, UPT, UPT, UR34, UR31, URZ ;  /* 0x0000001f221f7290 */ /* 0x000fe2000fffe0ff */
[----:B------:R-:W-:-:S05]  /*1cf0*/  UMOV UR40, UR34 ;  /* 0x0000002200287c82 */ /* 0x000fca0008000000 */
[----:B-12---:R-:W1:Y:S01]  /*1d00*/  LDC.64 R2, c[0x0][0x490] ;  /* 0x00012400ff027b82 */ /* 0x006e620000000a00 */
[----:B------:R-:W-:Y:S01]  /*1d10*/  UMOV UR38, UR32 ;  /* 0x0000002000267c82 */ /* 0x000fe20008000000 */
[----:B----4-:R-:W-:Y:S01]  /*1d20*/  IMAD.HI.U32 R9, R17, R9, RZ ;  /* 0x0000000911097227 */ /* 0x010fe200078e00ff */
[----:B------:R-:W-:-:S05]  /*1d30*/  ISETP.NE.AND P0, PT, R8, 0x1, PT ;  /* 0x000000010800780c */ /* 0x000fca0003f05270 */
[----:B------:R-:W2:Y:S01]  /*1d40*/  LDC.64 R4, c[0x0][0x4b0] ;  /* 0x00012c00ff047b82 */ /* 0x000ea20000000a00 */
[----:B------:R-:W-:-:S04]  /*1d50*/  SHF.R.U32.HI R6, RZ, R6, R9 ;  /* 0x00000006ff067219 */ /* 0x000fc80000011609 */
        /* <DEDUP_REMOVED lines=10> */
[----:B--2---:R-:W-:Y:S02]  /*1e00*/  R2UR UR8, R4 ;  /* 0x00000000040872ca */ /* 0x004fe400000e0000 */
[----:B------:R-:W-:Y:S02]  /*1e10*/  R2UR UR9, R9 ;  /* 0x00000000090972ca */ /* 0x000fe400000e0000 */
[----:B------:R-:W-:-:S06]  /*1e20*/  R2UR UR6, R5 ;  /* 0x00000000050672ca */ /* 0x000fcc00000e0000 */
[----:B------:R-:W-:Y:S01]  /*1e30*/  USEL UR21, UR4, UR21, !UP0 ;  /* 0x0000001504157287 */ /* 0x000fe2000c000000 */
[----:B------:R-:W2:Y:S05]  /*1e40*/  LDCU.64 UR4, c[0x0][0x4d8] ;  /* 0x00009b00ff0477ac */ /* 0x000eaa0008000a00 */
[----:B------:R-:W-:-:S04]  /*1e50*/  IMAD R14, RZ, RZ, -UR21 ;  /* 0x80000015ff0e7e24 */ /* 0x000fc8000f8e02ff */
[----:B------:R-:W-:Y:S01]  /*1e60*/  IMAD R14, R7, R14, R6 ;  /* 0x0000000e070e7224 */ /* 0x000fe200078e0206 */
[----:B-1----:R-:W-:-:S04]  /*1e70*/  R2UR UR19, R2 ;  /* 0x00000000021372ca */ /* 0x002fc800000e0000 */
[----:B------:R-:W-:Y:S02]  /*1e80*/  R2UR UR7, R14 ;  /* 0x000000000e0772ca */ /* 0x000fe400000e0000 */
[----:B------:R-:W-:-:S07]  /*1e90*/  R2UR UR20, R3 ;  /* 0x00000000031472ca */ /* 0x000fce00000e0000 */
[----:B------:R-:W-:-:S06]  /*1ea0*/  UIMAD UR19, UR9, UR8, UR19 ;  /* 0x00000008091372a4 */ /* 0x000fcc000f8e0213 */
[----:B--23--:R-:W-:-:S12]  /*1eb0*/  UIMAD UR20, UR7, UR6, UR20 ;  /* 0x00000006071472a4 */ /* 0x00cfd8000f8e0214 */
.L_x_29:
[----:B--2---:R-:W-:Y:S01]  /*1ec0*/  @!P5 MOV R3, 0x3000 ;  /* 0x000030000003d802 */ /* 0x004fe20000000f00 */
[----:B------:R-:W-:Y:S01]  /*1ed0*/  ULEA UR17, UR38, UR22, 0x3 ;  /* 0x0000001626117291 */ /* 0x000fe2000f8e18ff */
[----:B---3--:R-:W-:Y:S11]  /*1ee0*/  @P1 BRA `(.L_x_25) ;  /* 0x0000000000101947 */ /* 0x008ff60003800000 */
[----:B------:R-:W-:Y:S04]  /*1ef0*/  MOV R4, UR33 ;  /* 0x0000002100047c02 */ /* 0x000fe80008000f00 */
[----:B------:R-:W-:Y:S04]  /*1f00*/  SHF.L.U32 R4, R4, 0x1f, RZ ;  /* 0x0000001f04047819 */ /* 0x000fe800000006ff */
[----:B------:R-:W1:Y:S02]  /*1f10*/  SYNCS.PHASECHK.TRANS64.TRYWAIT P0, [UR17+0x88], R4 ;  /* 0x00008804ff0075a7 */ /* 0x000e640008001111 */
[----:B-1----:R-:W-:Y:S05]  /*1f20*/  @!P0 BRA `(.L_x_26) ;  /* 0x0000005c00608947 */ /* 0x002fea0003800000 */
.L_x_25:
[----:B------:R2:W-:Y:S01]  /*1f30*/  @!P5 SYNCS.ARRIVE.TRANS64 RZ, [UR17], R3 ;  /* 0x00000003ffffd9a7 */ /* 0x0005e20008000011 */
[----:B------:R-:W-:Y:S04]  /*1f40*/  BSSY.RECONVERGENT B0, `(.L_x_27) ;  /* 0x0000003000007945 */ /* 0x000fe80003800200 */
[----:B------:R-:W-:Y:S05]  /*1f50*/  @P4 BRA `(.L_x_28) ;  /* 0x0000000000044947 */ /* 0x000fea0003800000 */
[----:B------:R-:W-:Y:S05]  /*1f60*/  BPT.TRAP 0x1 ;  /* 0x000000040000795c */ /* 0x000fea0000300000 */
.L_x_28:
[----:B------:R-:W-:Y:S05]  /*1f70*/  BSYNC.RECONVERGENT B0 ;  /* 0x0000000000007941 */ /* 0x000fea0003800200 */
.L_x_27:
        /* <DEDUP_REMOVED lines=8> */
[----:B------:R-:W-:Y:S02]  /*2000*/  UIADD3 UR39, UPT, UPT, UR28, 0x1, URZ ;  /* 0x000000011c277890 */ /* 0x000fe4000fffe0ff */
[----:B------:R-:W-:Y:S01]  /*2010*/  UIADD3 UR46, UP1, UPT, UR36, 0x80, URZ ;  /* 0x00000080242e7890 */ /* 0x000fe2000ff3e0ff */
[----:B-1----:R-:W-:Y:S01]  /*2020*/  MOV R2, UR33 ;  /* 0x0000002100027c02 */ /* 0x002fe20008000f00 */
[----:B------:R-:W-:Y:S02]  /*2030*/  ULEA UR16, UR38, UR22, 0xc ;  /* 0x0000001626107291 */ /* 0x000fe4000f8e60ff */
[----:B------:R-:W-:Y:S01]  /*2040*/  UPRMT UR41, UR6, 0x40, UR7 ;  /* 0x0000004006297896 */ /* 0x000fe20008000007 */
[----:B------:R-:W-:Y:S01]  /*2050*/  SHF.L.U32 R2, R2, 0x1f, RZ ;  /* 0x0000001f02027819 */ /* 0x000fe200000006ff */
[----:B------:R-:W-:Y:S02]  /*2060*/  UISETP.NE.AND UP2, UPT, UR39, UR27, UPT ;  /* 0x0000001b2700728c */ /* 0x000fe4000bf45270 */
[----:B------:R-:W-:Y:S01]  /*2070*/  USHF.L.U32 UR18, UR30, 0x6, URZ ;  /* 0x000000061e127899 */ /* 0x000fe200080006ff */
[----:B------:R1:W3:Y:S01]  /*2080*/  SYNCS.PHASECHK.TRANS64.TRYWAIT P1, [UR8+0x88], R2 ;  /* 0x00008802ff0075a7 */ /* 0x0002e20008021108 */
[----:B------:R-:W-:Y:S02]  /*2090*/  UIADD3.X UR47, UPT, UPT, URZ, UR37, URZ, UP1, !UPT ;  /* 0x00000025ff2f7290 */ /* 0x000fe40008ffe4ff */
[----:B------:R-:W-:Y:S02]  /*20a0*/  UIADD3 UR16, UPT, UPT, UR16, 0x4400, URZ ;  /* 0x0000440010107890 */ /* 0x000fe4000fffe0ff */
[----:B------:R-:W-:Y:S02]  /*20b0*/  UPRMT UR48, UR41, 0x5410, URZ ;  /* 0x0000541029307896 */ /* 0x000fe400080000ff */
[----:B------:R-:W-:Y:S02]  /*20c0*/  UIADD3 UR44, UP0, UPT, UR36, 0x180, URZ ;  /* 0x00000180242c7890 */ /* 0x000fe4000ff1e0ff */
[----:B------:R-:W-:Y:S02]  /*20d0*/  ULEA UR8, UR38, UR22, 0xd ;  /* 0x0000001626087291 */ /* 0x000fe4000f8e68ff */
[----:B------:R-:W-:Y:S02]  /*20e0*/  UIADD3.X UR45, UPT, UPT, URZ, UR37, URZ, UP0, !UPT ;  /* 0x00000025ff2d7290 */ /* 0x000fe400087fe4ff */
[----:B------:R-:W-:Y:S01]  /*20f0*/  UIADD3 UR8, UPT, UPT, UR8, 0x15400, URZ ;  /* 0x0001540008087890 */ /* 0x000fe2000fffe0ff */
[----:B------:R1:W-:Y:S01]  /*2100*/  UTMALDG.4D.IM2COL [UR16], [UR46], UR48 ;  /* 0x000000102e0073b4 */ /* 0x0003e20008058030 */
[----:B------:R-:W-:Y:S02]  /*2110*/  UIADD3 UR38, UPT, UPT, UR29, 0x1, URZ ;  /* 0x000000011d267890 */ /* 0x000fe4000fffe0ff */
[----:B------:R-:W-:Y:S02]  /*2120*/  @UP2 UIADD3 UR38, UPT, UPT, UR29, URZ, URZ ;  /* 0x000000ff1d262290 */ /* 0x000fe4000fffe0ff */
[----:B------:R-:W-:Y:S02]  /*2130*/  UIADD3 UR41, UPT, UPT, UR30, 0x1, URZ ;  /* 0x000000011e297890 */ /* 0x000fe4000fffe0ff */
[----:B------:R-:W-:Y:S02]  /*2140*/  UISETP.NE.AND UP0, UPT, UR38, UR25, UPT ;  /* 0x000000192600728c */ /* 0x000fe4000bf05270 */
[----:B------:R-:W-:Y:S01]  /*2150*/  UIADD3 UR49, UPT, UPT, UR40, -0x1, URZ ;  /* 0xffffffff28317890 */ /* 0x000fe2000fffe0ff */
[----:B------:R-:W-:Y:S01]  /*2160*/  UMOV UR42, 0x0 ;  /* 0x00000000002a7882 */ /* 0x000fe20000000000 */
[----:B------:R-:W-:Y:S01]  /*2170*/  UMOV UR43, 0x10000000 ;  /* 0x10000000002b7882 */ /* 0x000fe20000000000 */
[----:B------:R-:W-:Y:S01]  /*2180*/  UMOV UR10, UR26 ;  /* 0x0000001a000a7c82 */ /* 0x000fe20008000000 */
[----:B------:R-:W-:Y:S01]  /*2190*/  UMOV UR12, UR28 ;  /* 0x0000001c000c7c82 */ /* 0x000fe20008000000 */
[----:B------:R-:W-:Y:S01]  /*21a0*/  USEL UR28, UR39, URZ, UP2 ;  /* 0x000000ff271c7287 */ /* 0x000fe20009000000 */
[----:B------:R-:W-:Y:S03]  /*21b0*/  UMOV UR13, UR29 ;  /* 0x0000001d000d7c82 */ /* 0x000fe60008000000 */
[----:B------:R-:W-:Y:S02]  /*21c0*/  @UP0 UIADD3 UR41, UPT, UPT, UR30, URZ, URZ ;  /* 0x000000ff1e290290 */ /* 0x000fe4000fffe0ff */
[----:B------:R-:W-:Y:S01]  /*21d0*/  USEL UR29, UR38, URZ, UP0 ;  /* 0x000000ff261d7287 */ /* 0x000fe20008000000 */
[----:B------:R-:W-:Y:S01]  /*21e0*/  UMOV UR9, UR17 ;  /* 0x0000001100097c82 */ /* 0x000fe20008000000 */
[----:B------:R-:W-:Y:S01]  /*21f0*/  UMOV UR11, UR18 ;  /* 0x00000012000b7c82 */ /* 0x000fe20008000000 */
[----:B------:R-:W-:Y:S01]  /*2200*/  UISETP.GT.U32.AND UP0, UPT, UR40, 0x1, UPT ;  /* 0x000000012800788c */ /* 0x000fe2000bf04070 */
[----:B------:R1:W-:Y:S01]  /*2210*/  UTMALDG.4D [UR8], [UR44], desc[UR42] ;  /* 0x00002a082c0075b4 */ /* 0x0003e20008019000 */
[----:B------:R-:W-:Y:S01]  /*2220*/  UMOV UR38, UR32 ;  /* 0x0000002000267c82 */ /* 0x000fe20008000000 */
[----:B------:R-:W-:Y:S01]  /*2230*/  UMOV UR40, UR49 ;  /* 0x0000003100287c82 */ /* 0x000fe20008000000 */
[----:B------:R-:W-:Y:S05]  /*2240*/  UMOV UR30, UR41 ;  /* 0x00000029001e7c82 */ /* 0x000fea0008000000 */
[----:B-1----:R-:W-:Y:S05]  /*2250*/  BRA.U UP0, `(.L_x_29) ;  /* 0xfffffffd00187547 */ /* 0x002fea000b83ffff */
.L_x_24:
[----:B--2---:R-:W-:Y:S01]  /*2260*/  SHF.L.U32 R3, R13, 0x1f, RZ ;  /* 0x0000001f0d037819 */ /* 0x004fe200000006ff */
[----:B------:R-:W-:-:S03]  /*2270*/  NOP ;  /* 0x0000000000007918 */ /* 0x000fc60000000000 */
[----:B------:R-:W2:Y:S02]  /*2280*/  SYNCS.PHASECHK.TRANS64.TRYWAIT P0, [UR22+0x140], R3 ;  /* 0x00014003ff0075a7 */ /* 0x000ea40008001116 */
[----:B--2---:R-:W-:Y:S05]  /*2290*/  @!P0 BRA `(.L_x_30) ;  /* 0x00000058009c8947 */ /* 0x004fea0003800000 */
.L_x_115:
[----:B------:R-:W2:Y:S01]  /*22a0*/  LDS.128 R4, [UR22+0x180] ;  /* 0x00018016ff047984 */ /* 0x000ea20008000c00 */
[----:B------:R-:W-:Y:S01]  /*22b0*/  UIADD3 UR4, UPT, UPT, UR22, 0x148, URZ ;  /* 0x0000014816047890 */ /* 0x000fe2000fffe0ff */
[----:B------:R-:W-:Y:S01]  /*22c0*/  ISETP.GE.AND P0, PT, R40, 0x1, PT ;  /* 0x000000012800780c */ /* 0x000fe20003f06270 */
[----:B------:R-:W-:Y:S01]  /*22d0*/  @!PT LDS RZ, [RZ] ;  /* 0x00000000fffff984 */ /* 0x000fe20000000800 */
[----:B------:R-:W-:Y:S01]  /*22e0*/  @!PT LDS RZ, [RZ] ;  /* 0x00000000fffff984 */ /* 0x000fe20000000800 */
[----:B------:R-:W-:Y:S01]  /*22f0*/  @!PT LDS RZ, [RZ] ;  /* 0x00000000fffff984 */ /* 0x000fe20000000800 */
[----:B------:R-:W-:Y:S01]  /*2300*/  @!PT LDS RZ, [RZ] ;  /* 0x00000000fffff984 */ /* 0x000fe20000000800 */
[----:B------:R1:W-:Y:S06]  /*2310*/  MEMBAR.ALL.CTA ;  /* 0x0000000000007992 */ /* 0x0003ec0000008000 */
[----:B-1----:R-:W1:Y:S01]  /*2320*/  FENCE.VIEW.ASYNC.S ;  /* 0x00000000000073c6 */ /* 0x002e620000000000 */
[----:B------:R-:W-:-:S09]  /*2330*/  UPRMT UR4, URZ, 0x654, UR4 ;  /* 0x00000654ff047896 */ /* 0x000fd20008000004 */
[----:B-1----:R-:W-:Y:S01]  /*2340*/  SYNCS.ARRIVE.TRANS64.RED.A1T0 RZ, [UR4], RZ ;  /* 0x000000ffffff79a7 */ /* 0x002fe20008100404 */
[----:B--2---:R-:W-:-:S13]  /*2350*/  LOP3.LUT P3, RZ, R6, 0x1, RZ, 0xc0, !PT ;  /* 0x0000000106ff7812 */ /* 0x004fda000786c0ff */
[----:B------:R-:W-:Y:S02]  /*2360*/  @P3 MOV R12, R4 ;  /* 0x00000004000c3202 */ /* 0x000fe40000000f00 */
[----:B------:R-:W-:Y:S01]  /*2370*/  @P3 LOP3.LUT R11, R5, 0xffff, RZ, 0xc0, !PT ;  /* 0x0000ffff050b3812 */ /* 0x000fe200078ec0ff */
[----:B------:R-:W-:Y:S06]  /*2380*/  @!P0 BRA `(.L_x_31) ;  /* 0x0000000000b88947 */ /* 0x000fec0003800000 */
[----:B------:R-:W1:Y:S01]  /*2390*/  LDC.64 R4, c[0x0][0xb18] ;  /* 0x0002c600ff047b82 */ /* 0x000e620000000a00 */
[----:B----4-:R-:W-:-:S07]  /*23a0*/  ISETP.NE.AND P2, PT, R40, 0x1, PT ;  /* 0x000000012800780c */ /* 0x010fce0003f45270 */
[----:B------:R-:W2:Y:S08]  /*23b0*/  LDC.64 R6, c[0x0][0xb10] ;  /* 0x0002c400ff067b82 */ /* 0x000eb00000000a00 */
[----:B------:R-:W4:Y:S08]  /*23c0*/  LDC R8, c[0x0][0xb20] ;  /* 0x0002c800ff087b82 */ /* 0x000f300000000800 */
[----:B------:R-:W3:Y:S01]  /*23d0*/  LDC R9, c[0x0][0xb0c] ;  /* 0x0002c300ff097b82 */ /* 0x000ee20000000800 */
[----:B-1----:R-:W-:Y:S01]  /*23e0*/  IMAD.HI.U32 R15, R0, R5, RZ ;  /* 0x00000005000f7227 */ /* 0x002fe200078e00ff */
[----:B------:R-:W-:-:S03]  /*23f0*/  ISETP.NE.AND P0, PT, R4, 0x1, PT ;  /* 0x000000010400780c */ /* 0x000fc60003f05270 */
[----:B------:R-:W-:-:S03]  /*2400*/  IMAD.HI.U32 R5, R11, R5, RZ ;  /* 0x000000050b057227 */ /* 0x000fc600078e00ff */
[----:B------:R-:W1:Y:S01]  /*2410*/  LDC.64 R2, c[0x0][0xb28] ;  /* 0x0002ca00ff027b82 */ /* 0x000e620000000a00 */
[----:B--2---:R-:W-:-:S04]  /*2420*/  IMAD.HI.U32 R16, R10, R6, RZ ;  /* 0x000000060a107227 */ /* 0x004fc800078e00ff */
[----:B------:R-:W-:Y:S01]  /*2430*/  IMAD.HI.U32 R17, R12, R6, RZ ;  /* 0x000000060c117227 */ /* 0x000fe200078e00ff */
[----:B------:R-:W-:Y:S02]  /*2440*/  SHF.R.U32.HI R16, RZ, R7, R16 ;  /* 0x00000007ff107219 */ /* 0x000fe40000011610 */
[-C--:B----4-:R-:W-:Y:S02]  /*2450*/  SHF.R.U32.HI R15, RZ, R8.reuse, R15 ;  /* 0x00000008ff0f7219 */ /* 0x090fe4000001160f */
[----:B------:R-:W-:Y:S02]  /*2460*/  SHF.R.U32.HI R5, RZ, R8, R5 ;  /* 0x00000008ff057219 */ /* 0x000fe40000011605 */
[----:B------:R-:W-:Y:S02]  /*2470*/  SEL R15, R0, R15, !P0 ;  /* 0x0000000f000f7207 */ /* 0x000fe40004000000 */
[----:B------:R-:W-:Y:S02]  /*2480*/  SHF.R.U32.HI R17, RZ, R7, R17 ;  /* 0x00000007ff117219 */ /* 0x000fe40000011611 */
[----:B---3--:R-:W-:-:S02]  /*2490*/  ISETP.NE.AND P1, PT, R9, 0x1, PT ;  /* 0x000000010900780c */ /* 0x008fc40003f25270 */
[----:B------:R-:W-:Y:S02]  /*24a0*/  SEL R5, R11, R5, !P0 ;  /* 0x000000050b057207 */ /* 0x000fe40004000000 */
[----:B------:R-:W-:Y:S02]  /*24b0*/  SEL R16, R10, R16, !P1 ;  /* 0x000000100a107207 */ /* 0x000fe40004800000 */
[----:B------:R-:W-:Y:S01]  /*24c0*/  SEL R17, R12, R17, !P1 ;  /* 0x000000110c117207 */ /* 0x000fe20004800000 */
[----:B-1----:R-:W-:-:S04]  /*24d0*/  IMAD.HI.U32 R14, R15, R2, RZ ;  /* 0x000000020f0e7227 */ /* 0x002fc800078e00ff */
        /* <DEDUP_REMOVED lines=10> */
[----:B------:R-:W-:-:S04]  /*2580*/  @!P0 IMAD.HI.U32 R7, R17, R2, RZ ;  /* 0x0000000211078227 */ /* 0x000fc800078e00ff */
[----:B------:R-:W-:Y:S01]  /*2590*/  IMAD.MOV R2, RZ, RZ, -R6 ;  /* 0x000000ffff027224 */ /* 0x000fe200078e0a06 */
[----:B------:R-:W-:Y:S02]  /*25a0*/  @!P0 SHF.R.U32.HI R3, RZ, R3, R7 ;  /* 0x00000003ff038219 */ /* 0x000fe40000011607 */
[----:B------:R-:W-:Y:S01]  /*25b0*/  IADD3 R7, PT, PT, -R5, RZ, RZ ;  /* 0x000000ff05077210 */ /* 0x000fe20007ffe1ff */
[----:B------:R-:W-:Y:S01]  /*25c0*/  IMAD R2, R40, R2, R5 ;  /* 0x0000000228027224 */ /* 0x000fe200078e0205 */
        /* <DEDUP_REMOVED lines=10> */
.L_x_31:
[----:B------:R-:W1:Y:S02]  /*2670*/  LDCU UR4, c[0x0][0xb30] ;  /* 0x00016600ff0477ac */ /* 0x000e640008000800 */
[----:B-1----:R-:W-:-:S09]  /*2680*/  UISETP.NE.AND UP0, UPT, UR4, 0x1, UPT ;  /* 0x000000010400788c */ /* 0x002fd2000bf05270 */
[----:B------:R-:W-:Y:S05]  /*2690*/  BRA.U UP0, `(.L_x_32) ;  /* 0x0000000100407547 */ /* 0x000fea000b800000 */
[----:B------:R-:W1:Y:S08]  /*26a0*/  LDC.64 R4, c[0x0][0xb10] ;  /* 0x0002c400ff047b82 */ /* 0x000e700000000a00 */
[----:B------:R-:W2:Y:S08]  /*26b0*/  LDC.64 R2, c[0x0][0xb18] ;  /* 0x0002c600ff027b82 */ /* 0x000eb00000000a00 */
[----:B------:R-:W3:Y:S08]  /*26c0*/  LDC R6, c[0x0][0xb20] ;  /* 0x0002c800ff067b82 */ /* 0x000ef00000000800 */
[----:B------:R-:W4:Y:S01]  /*26d0*/  LDC R7, c[0x0][0xb0c] ;  /* 0x0002c300ff077b82 */ /* 0x000f220000000800 */
[----:B-1----:R-:W-:-:S05]  /*26e0*/  IMAD.HI.U32 R4, R12, R4, RZ ;  /* 0x000000040c047227 */ /* 0x002fca00078e00ff */
[----:B------:R-:W-:Y:S01]  /*26f0*/  SHF.R.U32.HI R4, RZ, R5, R4 ;  /* 0x00000005ff047219 */ /* 0x000fe20000011604 */
[----:B--2---:R-:W-:Y:S01]  /*2700*/  IMAD.HI.U32 R3, R11, R3, RZ ;  /* 0x000000030b037227 */ /* 0x004fe200078e00ff */
[----:B------:R-:W-:-:S04]  /*2710*/  ISETP.NE.AND P0, PT, R2, 0x1, PT ;  /* 0x000000010200780c */ /* 0x000fc80003f05270 */
[----:B---3--:R-:W-:-:S04]  /*2720*/  SHF.R.U32.HI R3, RZ, R6, R3 ;  /* 0x00000006ff037219 */ /* 0x008fc80000011603 */
[----:B------:R-:W-:Y:S02]  /*2730*/  SEL R3, R11, R3, !P0 ;  /* 0x000000030b037207 */ /* 0x000fe40004000000 */
[----:B----4-:R-:W-:-:S04]  /*2740*/  ISETP.NE.AND P1, PT, R7, 0x1, PT ;  /* 0x000000010700780c */ /* 0x010fc80003f25270 */
[----:B------:R-:W-:-:S05]  /*2750*/  SEL R4, R12, R4, !P1 ;  /* 0x000000040c047207 */ /* 0x000fca0004800000 */
[----:B------:R-:W-:Y:S02]  /*2760*/  IMAD.IADD R5, R3, 0x1, -R4 ;  /* 0x0000000103057824 */ /* 0x000fe400078e0a04 */
[----:B------:R-:W-:Y:S02]  /*2770*/  IMAD.IADD R3, R4, 0x1, -R3 ;  /* 0x0000000104037824 */ /* 0x000fe400078e0a03 */
[----:B------:R-:W-:Y:S02]  /*2780*/  IMAD R12, R5, R7, R12 ;  /* 0x00000007050c7224 */ /* 0x000fe400078e020c */
[----:B------:R-:W-:-:S07]  /*2790*/  IMAD R11, R3, R2, R11 ;  /* 0x00000002030b7224 */ /* 0x000fce00078e020b */
.L_x_32:
[----:B------:R-:W-:Y:S01]  /*27a0*/  UMOV UR20, UR31 ;  /* 0x0000001f00147c82 */ /* 0x000fe20008000000 */
[----:B------:R-:W-:Y:S01]  /*27b0*/  PLOP3.LUT P0, PT, PT, PT, PT, 0x80, 0x8 ;  /* 0x000000000008781c */ /* 0x000fe20003f0f070 */
[----:B------:R-:W-:Y:S01]  /*27c0*/  IMAD.IADD R17, R12, 0x1, R101 ;  /* 0x000000010c117824 */ /* 0x000fe200078e0265 */
[----:B------:R-:W-:Y:S01]  /*27d0*/  LOP3.LUT R13, R13, 0x1, RZ, 0x3c, !PT ;  /* 0x000000010d0d7812 */ /* 0x000fe200078e3cff */
[----:B------:R-:W-:Y:S01]  /*27e0*/  IMAD.IADD R14, R11, 0x1, R100 ;  /* 0x000000010b0e7824 */ /* 0x000fe200078e0264 */
[----:B------:R-:W-:Y:S09]  /*27f0*/  @P3 BRA `(.L_x_33) ;  /* 0xffffffec00603947 */ /* 0x000ff2000383ffff */
[----:B------:R-:W-:Y:S01]  /*2800*/  UIADD3 UR22, UPT, UPT, UR22, 0x88, URZ ;  /* 0x0000008816167890 */ /* 0x000fe2000fffe0ff */
[----:B------:R-:W-:-:S03]  /*2810*/  MOV R2, UR33 ;  /* 0x0000002100027c02 */ /* 0x000fc60008000f00 */
[----:B------:R-:W-:Y:S01]  /*2820*/  ULEA UR4, UR32, UR22, 0x3 ;  /* 0x0000001620047291 */ /* 0x000fe2000f8e18ff */
[----:B------:R-:W-:-:S08]  /*2830*/  SHF.L.U32 R2, R2, 0x1f, RZ ;  /* 0x0000001f02027819 */ /* 0x000fd000000006ff */
[----:B------:R-:W1:Y:S02]  /*2840*/  SYNCS.PHASECHK.TRANS64.TRYWAIT P0, [UR4], R2 ;  /* 0x00000002ff0075a7 */ /* 0x000e640008001104 */
[----:B-1----:R-:W-:Y:S05]  /*2850*/  @!P0 BRA `(.L_x_34) ;  /* 0x0000005400448947 */ /* 0x002fea0003800000 */
.L_x_117:
[----:B------:R-:W-:-:S04]  /*2860*/  UIADD3 UR6, UPT, UPT, UR32, 0x1, URZ ;  /* 0x0000000120067890 */ /* 0x000fc8000fffe0ff */
[----:B------:R-:W-:-:S04]  /*2870*/  UISETP.NE.AND UP0, UPT, UR6, 0x11, UPT ;  /* 0x000000110600788c */ /* 0x000fc8000bf05270 */
[----:B------:R-:W-:Y:S02]  /*2880*/  USEL UR5, URZ, 0x1, UP0 ;  /* 0x00000001ff057887 */ /* 0x000fe40008000000 */
[----:B------:R-:W-:Y:S02]  /*2890*/  USEL UR6, UR6, URZ, UP0 ;  /* 0x000000ff06067287 */ /* 0x000fe40008000000 */
[----:B------:R-:W-:Y:S02]  /*28a0*/  ULOP3.LUT UR5, UR33, UR5, URZ, 0x3c, !UPT ;  /* 0x0000000521057292 */ /* 0x000fe4000f8e3cff */
[----:B------:R-:W-:-:S04]  /*28b0*/  ULEA UR4, UR6, UR22, 0x3 ;  /* 0x0000001606047291 */ /* 0x000fc8000f8e18ff */
[----:B-1----:R-:W-:-:S04]  /*28c0*/  MOV R2, UR5 ;  /* 0x0000000500027c02 */ /* 0x002fc80008000f00 */
[----:B------:R-:W-:-:S04]  /*28d0*/  SHF.L.U32 R2, R2, 0x1f, RZ ;  /* 0x0000001f02027819 */ /* 0x000fc800000006ff */
[----:B------:R-:W1:Y:S02]  /*28e0*/  SYNCS.PHASECHK.TRANS64.TRYWAIT P0, [UR4], R2 ;  /* 0x00000002ff0075a7 */ /* 0x000e640008001104 */
[----:B-1----:R-:W-:Y:S05]  /*28f0*/  @!P0 BRA `(.L_x_35) ;  /* 0x0000005400348947 */ /* 0x002fea0003800000 */
.L_x_119:
        /* <DEDUP_REMOVED lines=10> */
.L_x_121:
        /* <DEDUP_REMOVED lines=10> */
.L_x_123:
        /* <DEDUP_REMOVED lines=10> */
.L_x_125:
        /* <DEDUP_REMOVED lines=10> */
.L_x_127:
        /* <DEDUP_REMOVED lines=10> */
.L_x_129:
        /* <DEDUP_REMOVED lines=10> */
.L_x_131:
        /* <DEDUP_REMOVED lines=10> */
.L_x_133:
        /* <DEDUP_REMOVED lines=10> */
.L_x_135:
        /* <DEDUP_REMOVED lines=10> */
.L_x_137:
        /* <DEDUP_REMOVED lines=10> */
.L_x_139:
        /* <DEDUP_REMOVED lines=10> */
.L_x_141:
        /* <DEDUP_REMOVED lines=10> */
.L_x_143:
        /* <DEDUP_REMOVED lines=10> */
.L_x_145:
        /* <DEDUP_REMOVED lines=10> */
.L_x_147:
[----:B------:R-:W-:-:S04]  /*31c0*/  UIADD3 UR6, UPT, UPT, UR6, 0x1, URZ ;  /* 0x0000000106067890 */ /* 0x000fc8000fffe0ff */
[----:B------:R-:W-:-:S04]  /*31d0*/  UISETP.NE.AND UP0, UPT, UR6, 0x11, UPT ;  /* 0x000000110600788c */ /* 0x000fc8000bf05270 */
[----:B------:R-:W-:Y:S02]  /*31e0*/  USEL UR4, URZ, 0x1, UP0 ;  /* 0x00000001ff047887 */ /* 0x000fe40008000000 */
[----:B------:R-:W-:Y:S02]  /*31f0*/  USEL UR6, UR6, URZ, UP0 ;  /* 0x000000ff06067287 */ /* 0x000fe40008000000 */
[----:B------:R-:W-:Y:S02]  /*3200*/  ULOP3.LUT UR4, UR5, UR4, URZ, 0x3c, !UPT ;  /* 0x0000000405047292 */ /* 0x000fe4000f8e3cff */
[----:B------:R-:W-:-:S04]  /*3210*/  ULEA UR6, UR6, UR22, 0x3 ;  /* 0x0000001606067291 */ /* 0x000fc8000f8e18ff */
[----:B-1----:R-:W-:Y:S02]  /*3220*/  IMAD.U32 R2, RZ, RZ, UR4 ;  /* 0x00000004ff027e24 */ /* 0x002fe4000f8e00ff */
[----:B------:R-:W-:-:S03]  /*3230*/  MOV R0, UR6 ;  /* 0x0000000600007c02 */ /* 0x000fc60008000f00 */
[----:B------:R-:W-:-:S07]  /*3240*/  SHF.L.U32 R2, R2, 0x1f, RZ ;  /* 0x0000001f02027819 */ /* 0x000fce00000006ff */
.L_x_50:
[----:B-1----:R1:W2:Y:S02]  /*3250*/  SYNCS.PHASECHK.TRANS64.TRYWAIT P0, [R0+URZ], R2 ;  /* 0x00000002000075a7 */ /* 0x0022a400080011ff */
[----:B--2---:R-:W-:Y:S05]  /*3260*/  @!P0 NANOSLEEP.SYNCS 0x989680 ;  /* 0x009896800000895d */ /* 0x004fea0003900000 */
[----:B------:R-:W2:Y:S02]  /*3270*/  @!P0 SYNCS.PHASECHK.TRANS64 P0, [R0+URZ], R2 ;  /* 0x00000002000085a7 */ /* 0x000ea400080010ff */
[----:B--2---:R-:W-:Y:S05]  /*3280*/  @P0 EXIT ;  /* 0x000000000000094d */ /* 0x004fea0003800000 */
[----:B------:R-:W-:Y:S05]  /*3290*/  BRA `(.L_x_50) ;  /* 0xfffffffc00ec7947 */ /* 0x000fea000383ffff */
.L_x_17:
[----:B------:R-:W-:-:S04]  /*32a0*/  UISETP.NE.AND UP1, UPT, UR45, URZ, UPT ;  /* 0x000000ff2d00728c */ /* 0x000fc8000bf25270 */
[----:B------:R-:W-:-:S09]  /*32b0*/  UISETP.NE.OR UP1, UPT, UR8, 0x1, UP1 ;  /* 0x000000010800788c */ /* 0x000fd20008f25670 */
[----:B------:R-:W-:Y:S05]  /*32c0*/  BRA.U UP1, `(.L_x_51) ;  /* 0x0000000101b07547 */ /* 0x000fea000b800000 */
[----:B------:R-:W-:Y:S01]  /*32d0*/  UMOV UR4, 0x400 ;  /* 0x0000040000047882 */ /* 0x000fe20000000000 */
[----:B------:R-:W-:Y:S01]  /*32e0*/  HFMA2 R3, -RZ, RZ, 0, 5.9604644775390625e-08 ;  /* 0x00000001ff037431 */ /* 0x000fe200000001ff */
[----:B------:R-:W-:Y:S01]  /*32f0*/  ULEA UR45, UR45, UR4, 0x18 ;  /* 0x000000042d2d7291 */ /* 0x000fe2000f8ec0ff */
[----:B------:R-:W-:Y:S01]  /*3300*/  ISETP.NE.AND P0, PT, R2, RZ, PT ;  /* 0x000000ff0200720c */ /* 0x000fe20003f05270 */
[----:B------:R-:W-:Y:S02]  /*3310*/  IMAD.MOV.U32 R8, RZ, RZ, RZ ;  /* 0x000000ffff087224 */ /* 0x000fe400078e00ff */
[----:B------:R-:W-:Y:S02]  /*3320*/  UIADD3 UR6, UPT, UPT, UR45, 0x148, URZ ;  /* 0x000001482d067890 */ /* 0x000fe4000fffe0ff */
[----:B------:R-:W-:Y:S02]  /*3330*/  UIADD3 UR7, UPT, UPT, UR45, 0x140, URZ ;  /* 0x000001402d077890 */ /* 0x000fe4000fffe0ff */
[----:B------:R-:W-:-:S12]  /*3340*/  UPRMT UR6, URZ, 0x654, UR6 ;  /* 0x00000654ff067896 */ /* 0x000fd80008000006 */
.L_x_54:
[----:B------:R-:W-:Y:S01]  /*3350*/  SHF.L.U32 R6, R3, 0x1f, RZ ;  /* 0x0000001f03067819 */ /* 0x000fe200000006ff */
[----:B------:R-:W-:Y:S02]  /*3360*/  IMAD.U32 R4, RZ, RZ, UR7 ;  /* 0x00000007ff047e24 */ /* 0x000fe4000f8e00ff */
[----:B------:R-:W-:Y:S01]  /*3370*/  @!P0 IMAD.MOV.U32 R5, RZ, RZ, 0x10 ;  /* 0x00000010ff058424 */ /* 0x000fe200078e00ff */
[----:B------:R-:W1:Y:S02]  /*3380*/  SYNCS.PHASECHK.TRANS64.TRYWAIT P1, [UR45+0x148], R6 ;  /* 0x00014806ff0075a7 */ /* 0x000e64000802112d */
[----:B------:R-:W-:-:S04]  /*3390*/  PRMT R4, R2, 0x654, R4 ;  /* 0x0000065402047816 */ /* 0x000fc80000000004 */
[----:B------:R-:W-:Y:S01]  /*33a0*/  SEL R0, R4, R0, !P0 ;  /* 0x0000000004007207 */ /* 0x000fe20004000000 */
[----:B-1----:R-:W-:Y:S06]  /*33b0*/  @!P1 BRA `(.L_x_52) ;  /* 0x0000004c00ec9947 */ /* 0x002fec0003800000 */
.L_x_149:
[----:B------:R-:W-:Y:S01]  /*33c0*/  UIADD3 UR4, UPT, UPT, UR45, 0x180, URZ ;  /* 0x000001802d047890 */ /* 0x000fe2000fffe0ff */
[----:B------:R2:W-:Y:S01]  /*33d0*/  @!P0 SYNCS.ARRIVE.TRANS64.RED RZ, [R0+URZ], R5 ;  /* 0x0000000500ff89a7 */ /* 0x0005e200080004ff */
[----:B------:R-:W-:Y:S01]  /*33e0*/  UIADD3 UR5, UPT, UPT, UR45, 0x140, URZ ;  /* 0x000001402d057890 */ /* 0x000fe2000fffe0ff */
[----:B------:R-:W-:-:S08]  /*33f0*/  LOP3.LUT R3, R3, 0x1, RZ, 0x3c, !PT ;  /* 0x0000000103037812 */ /* 0x000fd000078e3cff */
[----:B------:R-:W-:Y:S06]  /*3400*/  UGETNEXTWORKID.BROADCAST [UR4], [UR5] ;  /* 0x00000000040073ca */ /* 0x000fec0008000100 */
[----:B--2---:R-:W-:-:S04]  /*3410*/  SHF.L.U32 R5, R8, 0x1f, RZ ;  /* 0x0000001f08057819 */ /* 0x004fc800000006ff */
[----:B------:R-:W2:Y:S02]  /*3420*/  SYNCS.PHASECHK.TRANS64.TRYWAIT P1, [UR45+0x140], R5 ;  /* 0x00014005ff0075a7 */ /* 0x000ea4000802112d */
[----:B--2---:R-:W-:Y:S05]  /*3430*/  @!P1 BRA `(.L_x_53) ;  /* 0x0000004c00e49947 */ /* 0x004fea0003800000 */
.L_x_151:
[----:B-1----:R-:W1:Y:S01]  /*3440*/  LDS.128 R4, [UR45+0x180] ;  /* 0x0001802dff047984 */ /* 0x002e620008000c00 */
[----:B------:R-:W-:Y:S01]  /*3450*/  LOP3.LUT R8, R8, 0x1, RZ, 0x3c, !PT ;  /* 0x0000000108087812 */ /* 0x000fe200078e3cff */
[----:B------:R-:W-:Y:S01]  /*3460*/  @!PT LDS RZ, [RZ] ;  /* 0x00000000fffff984 */ /* 0x000fe20000000800 */
[----:B------:R-:W-:Y:S01]  /*3470*/  @!PT LDS RZ, [RZ] ;  /* 0x00000000fffff984 */ /* 0x000fe20000000800 */
[----:B------:R-:W-:Y:S01]  /*3480*/  @!PT LDS RZ, [RZ] ;  /* 0x00000000fffff984 */ /* 0x000fe20000000800 */
[----:B------:R-:W-:Y:S01]  /*3490*/  @!PT LDS RZ, [RZ] ;  /* 0x00000000fffff984 */ /* 0x000fe20000000800 */
[----:B------:R2:W-:Y:S06]  /*34a0*/  MEMBAR.ALL.CTA ;  /* 0x0000000000007992 */ /* 0x0005ec0000008000 */
[----:B--2---:R-:W2:Y:S02]  /*34b0*/  FENCE.VIEW.ASYNC.S ;  /* 0x00000000000073c6 */ /* 0x004ea40000000000 */
[----:B--2---:R-:W-:Y:S01]  /*34c0*/  SYNCS.ARRIVE.TRANS64.RED.A1T0 RZ, [UR6], RZ ;  /* 0x000000ffffff79a7 */ /* 0x004fe20008100406 */
[----:B-1----:R-:W-:-:S13]  /*34d0*/  LOP3.LUT P1, RZ, R6, 0x1, RZ, 0xc0, !PT ;  /* 0x0000000106ff7812 */ /* 0x002fda000782c0ff */
[----:B------:R-:W-:Y:S05]  /*34e0*/  @P1 BRA `(.L_x_54) ;  /* 0xfffffffc00981947 */ /* 0x000fea000383ffff */
[----:B------:R-:W-:-:S04]  /*34f0*/  SHF.L.U32 R0, R3, 0x1f, RZ ;  /* 0x0000001f03007819 */ /* 0x000fc800000006ff */
[----:B------:R-:W1:Y:S02]  /*3500*/  SYNCS.PHASECHK.TRANS64 P0, [UR45+0x148], R0 ;  /* 0x00014800ff0075a7 */ /* 0x000e64000800102d */
[----:B-1----:R-:W-:Y:S05]  /*3510*/  @P0 EXIT ;  /* 0x000000000000094d */ /* 0x002fea0003800000 */
[----:B------:R-:W-:-:S07]  /*3520*/  MOV R0, UR45 ;  /* 0x0000002d00007c02 */ /* 0x000fce0008000f00 */
.L_x_55:
[----:B-1----:R-:W-:-:S04]  /*3530*/  SHF.L.U32 R2, R3, 0x1f, RZ ;  /* 0x0000001f03027819 */ /* 0x002fc800000006ff */
[----:B------:R1:W2:Y:S03]  /*3540*/  SYNCS.PHASECHK.TRANS64.TRYWAIT P0, [R0+URZ+0x148], R2 ;  /* 0x00014802000075a7 */ /* 0x0002a600080011ff */
[----:B--2---:R-:W-:Y:S05]  /*3550*/  @!P0 NANOSLEEP.SYNCS 0x989680 ;  /* 0x009896800000895d */ /* 0x004fea0003900000 */
[----:B------:R-:W2:Y:S02]  /*3560*/  @!P0 SYNCS.PHASECHK.TRANS64 P0, [R0+URZ+0x148], R2 ;  /* 0x00014802000085a7 */ /* 0x000ea400080010ff */
[----:B--2---:R-:W-:Y:S05]  /*3570*/  @P0 EXIT ;  /* 0x000000000000094d */ /* 0x004fea0003800000 */
[----:B------:R-:W-:Y:S05]  /*3580*/  BRA `(.L_x_55) ;  /* 0xfffffffc00e87947 */ /* 0x000fea000383ffff */
.L_x_51:
[----:B------:R-:W-:-:S09]  /*3590*/  UISETP.NE.AND UP1, UPT, UR8, URZ, UPT ;  /* 0x000000ff0800728c */ /* 0x000fd2000bf25270 */
[----:B------:R-:W-:Y:S05]  /*35a0*/  BRA.U UP1, `(.L_x_56) ;  /* 0x0000000d01387547 */ /* 0x000fea000b800000 */
[----:B------:R-:W-:Y:S01]  /*35b0*/  UMOV UR4, 0x40 ;  /* 0x0000004000047882 */ /* 0x000fe20000000000 */
[----:B------:R-:W-:Y:S01]  /*35c0*/  NOP ;  /* 0x0000000000007918 */ /* 0x000fe20000000000 */
[----:B------:R-:W-:Y:S01]  /*35d0*/  ULEA UR4, UR45, UR4, 0x18 ;  /* 0x000000042d047291 */ /* 0x000fe2000f8ec0ff */
[----:B------:R-:W-:Y:S02]  /*35e0*/  UMOV UR5, 0x400 ;  /* 0x0000040000057882 */ /* 0x000fe40000000000 */
[----:B------:R-:W-:-:S06]  /*35f0*/  ULEA UR45, UR45, UR5, 0x18 ;  /* 0x000000052d2d7291 */ /* 0x000fcc000f8ec0ff */
[----:B------:R-:W1:Y:S02]  /*3600*/  LDS.U8 R0, [UR4+0x1c] ;  /* 0x00001c04ff007984 */ /* 0x000e640008000000 */
[----:B-1----:R-:W-:-:S13]  /*3610*/  ISETP.NE.AND P0, PT, R0, RZ, PT ;  /* 0x000000ff0000720c */ /* 0x002fda0003f05270 */
[----:B------:R-:W-:Y:S05]  /*3620*/  @P0 BRA `(.L_x_57) ;  /* 0x0000000000580947 */ /* 0x000fea0003800000 */
[----:B------:R-:W-:-:S13]  /*3630*/  ELECT P0, URZ, PT ;  /* 0x0000000000ff782f */ /* 0x000fda0003800000 */
[----:B------:R-:W-:Y:S05]  /*3640*/  @!P0 BRA `(.L_x_58) ;  /* 0x0000000000608947 */ /* 0x000fea0003800000 */
[----:B------:R-:W-:Y:S01]  /*3650*/  UMOV UR5, 0x10 ;  /* 0x0000001000057882 */ /* 0x000fe20000000000 */
[----:B------:R-:W-:Y:S01]  /*3660*/  HFMA2 R0, -RZ, RZ, 0, 5.9604644775390625e-08 ;  /* 0x00000001ff007431 */ /* 0x000fe200000001ff */
[----:B------:R-:W-:-:S03]  /*3670*/  MOV R2, 0xffff ;  /* 0x0000ffff00027802 */ /* 0x000fc60000000f00 */
[----:B------:R-:W-:Y:S04]  /*3680*/  DEPBAR.LE SB1, 0x36 ;  /* 0x00009d800000791a */ /* 0x000fe80000000000 */
[----:B------:R-:W1:Y:S02]  /*3690*/  UTCATOMSWS.FIND_AND_SET.ALIGN UP0, UR5, UR5 ;  /* 0x00000005000575e3 */ /* 0x000e640008000800 */
[----:B-1----:R-:W-:Y:S01]  /*36a0*/  MOV R3, UR5 ;  /* 0x0000000500037c02 */ /* 0x002fe20008000f00 */
[----:B------:R-:W-:Y:S06]  /*36b0*/  BRA.U UP0, `(.L_x_59) ;  /* 0x0000000100187547 */ /* 0x000fec000b800000 */
.L_x_60:
[----:B------:R-:W-:Y:S05]  /*36c0*/  NANOSLEEP 0x64 ;  /* 0x000000640000795d */ /* 0x000fea0003800000 */
[----:B------:R-:W-:-:S05]  /*36d0*/  UMOV UR5, 0x10 ;  /* 0x0000001000057882 */ /* 0x000fca0000000000 */
[----:B------:R-:W-:Y:S04]  /*36e0*/  DEPBAR.LE SB1, 0x36 ;  /* 0x00009d800000791a */ /* 0x000fe80000000000 */
[----:B------:R-:W1:Y:S02]  /*36f0*/  UTCATOMSWS.FIND_AND_SET.ALIGN UP0, UR5, UR5 ;  /* 0x00000005000575e3 */ /* 0x000e640008000800 */
[----:B-1----:R-:W-:Y:S01]  /*3700*/  MOV R3, UR5 ;  /* 0x0000000500037c02 */ /* 0x002fe20008000f00 */
[----:B------:R-:W-:Y:S05]  /*3710*/  BRA.U !UP0, `(.L_x_60) ;  /* 0xfffffffd08e87547 */ /* 0x000fea000b83ffff */
.L_x_59:
[-C--:B------:R-:W-:Y:S02]  /*3720*/  SHF.L.U32 R2, R2, R3.reuse, RZ ;  /* 0x0000000302027219 */ /* 0x080fe400000006ff */
[----:B------:R-:W-:Y:S01]  /*3730*/  SHF.L.U32 R0, R0, R3, RZ ;  /* 0x0000000300007219 */ /* 0x000fe200000006ff */
[----:B------:R-:W-:Y:S02]  /*3740*/  IMAD.SHL.U32 R3, R3, 0x20, RZ ;  /* 0x0000002003037824 */ /* 0x000fe400078e00ff */
[----:B------:R1:W-:Y:S04]  /*3750*/  ATOMS.OR RZ, [UR4+0x14], R2 ;  /* 0x00001402ffff798c */ /* 0x0003e8000b000004 */
[----:B------:R1:W-:Y:S04]  /*3760*/  ATOMS.OR RZ, [UR4+0x18], R0 ;  /* 0x00001800ffff798c */ /* 0x0003e8000b000004 */
[----:B------:R1:W-:Y:S01]  /*3770*/  STS [UR45+0x190], R3 ;  /* 0x00019003ff007988 */ /* 0x0003e2000800082d */
[----:B------:R-:W-:Y:S05]  /*3780*/  BRA `(.L_x_58) ;  /* 0x0000000000107947 */ /* 0x000fea0003800000 */
.L_x_57:
[----:B------:R-:W-:Y:S02]  /*3790*/  MOV R0, 0xffffffff ;  /* 0xffffffff00007802 */ /* 0x000fe40000000f00 */
[----:B------:R-:W-:-:S03]  /*37a0*/  MOV R2, 0x37d0 ;  /* 0x000037d000027802 */ /* 0x000fc60000000f00 */
[----:B------:R1:W-:Y:S04]  /*37b0*/  STS [UR45+0x190], R0 ;  /* 0x00019000ff007988 */ /* 0x0003e8000800082d */
[----:B-1-3-5:R-:W-:Y:S05]  /*37c0*/  CALL.REL.NOINC `($__internal_1_$__cuda_sm10x_tcgen05_guardrail_trap_phase_invalid_during_alloc) ;  /* 0x0000005000687944 */ /* 0x02afea0003c00000 */
.L_x_58:
[----:B------:R-:W-:Y:S05]  /*37d0*/  WARPSYNC.ALL ;  /* 0x0000000000007948 */ /* 0x000fea0003800000 */
[----:B------:R-:W2:Y:S01]  /*37e0*/  S2UR UR6, SR_CgaCtaId ;  /* 0x00000000000679c3 */ /* 0x000ea20000008800 */
[----:B------:R-:W-:Y:S01]  /*37f0*/  UMOV UR4, 0x400 ;  /* 0x0000040000047882 */ /* 0x000fe20000000000 */
[----:B------:R-:W-:-:S06]  /*3800*/  NOP ;  /* 0x0000000000007918 */ /* 0x000fcc0000000000 */
[----:B------:R-:W-:Y:S06]  /*3810*/  BAR.ARV 0x6, 0xa0 ;  /* 0x0182800000007b1d */ /* 0x000fec0000002000 */
[----:B------:R-:W-:Y:S01]  /*3820*/  IMAD.MOV.U32 R8, RZ, RZ, 0x1 ;  /* 0x00000001ff087424 */ /* 0x000fe200078e00ff */
[----:B------:R-:W-:Y:S01]  /*3830*/  UMOV UR14, URZ ;  /* 0x000000ff000e7c82 */ /* 0x000fe20008000000 */
[----:B------:R-:W-:Y:S01]  /*3840*/  UMOV UR13, URZ ;  /* 0x000000ff000d7c82 */ /* 0x000fe20008000000 */
[----:B------:R-:W-:Y:S01]  /*3850*/  UMOV UR20, 0x0 ;  /* 0x0000000000147882 */ /* 0x000fe20000000000 */
[----:B------:R-:W-:Y:S01]  /*3860*/  UMOV UR21, 0x4210010 ;  /* 0x0421001000157882 */ /* 0x000fe20000000000 */
[----:B------:R-:W-:Y:S01]  /*3870*/  UMOV UR18, 0x0 ;  /* 0x0000000000127882 */ /* 0x000fe20000000000 */
[----:B------:R-:W-:Y:S01]  /*3880*/  UMOV UR19, 0x4210010 ;  /* 0x0421001000137882 */ /* 0x000fe20000000000 */
[----:B--2---:R-:W-:Y:S01]  /*3890*/  ULEA UR6, UR6, UR4, 0x18 ;  /* 0x0000000406067291 */ /* 0x004fe2000f8ec0ff */
[----:B------:R-:W2:Y:S03]  /*38a0*/  LDCU.64 UR4, c[0x0][0x388] ;  /* 0x00007100ff0477ac */ /* 0x000ea60008000a00 */
[----:B------:R-:W-:-:S02]  /*38b0*/  UIADD3 UR9, UPT, UPT, UR6, 0x4400, URZ ;  /* 0x0000440006097890 */ /* 0x000fc4000fffe0ff */
[----:B------:R-:W-:-:S03]  /*38c0*/  UIADD3 UR16, UPT, UPT, UR6, 0x15400, URZ ;  /* 0x0001540006107890 */ /* 0x000fc6000fffe0ff */
[----:B------:R-:W1:Y:S01]  /*38d0*/  LDS R9, [UR6+0x190] ;  /* 0x00019006ff097984 */ /* 0x000e620008000800 */
[----:B------:R-:W-:Y:S02]  /*38e0*/  USHF.R.U32.HI UR9, URZ, 0x4, UR9 ;  /* 0x00000004ff097899 */ /* 0x000fe40008011609 */
[----:B------:R-:W-:Y:S02]  /*38f0*/  USHF.R.U32.HI UR16, URZ, 0x4, UR16 ;  /* 0x00000004ff107899 */ /* 0x000fe40008011610 */
[----:B------:R-:W-:Y:S02]  /*3900*/  ULOP3.LUT UR9, UR9, 0x3fff, URZ, 0xc0, !UPT ;  /* 0x00003fff09097892 */ /* 0x000fe4000f8ec0ff */
[----:B------:R-:W-:Y:S02]  /*3910*/  ULOP3.LUT UR16, UR16, 0x3fff, URZ, 0xc0, !UPT ;  /* 0x00003fff10107892 */ /* 0x000fe4000f8ec0ff */
[----:B------:R-:W-:Y:S02]  /*3920*/  ULOP3.LUT UR9, UR9, 0x10000, URZ, 0xfc, !UPT ;  /* 0x0001000009097892 */ /* 0x000fe4000f8efcff */
[----:B--2---:R-:W-:-:S04]  /*3930*/  UIADD3 UR4, UPT, UPT, UR4, 0x3f, URZ ;  /* 0x0000003f04047890 */ /* 0x004fc8000fffe0ff */
[----:B------:R-:W-:-:S04]  /*3940*/  USHF.R.S32.HI UR7, URZ, 0x1f, UR4 ;  /* 0x0000001fff077899 */ /* 0x000fc80008011404 */
[----:B------:R-:W-:-:S03]  /*3950*/  ULEA.HI UR7, UR7, UR4, URZ, 0x6 ;  /* 0x0000000407077291 */ /* 0x000fc6000f8f30ff */
[----:B------:R-:W2:Y:S01]  /*3960*/  LDCU UR4, c[0x0][0x390] ;  /* 0x00007200ff0477ac */ /* 0x000ea20008000800 */
[----:B------:R-:W-:-:S04]  /*3970*/  USHF.R.S32.HI UR7, URZ, 0x6, UR7 ;  /* 0x00000006ff077899 */ /* 0x000fc80008011407 */
[----:B------:R-:W-:Y:S02]  /*3980*/  UIMAD UR7, UR7, UR5, URZ ;  /* 0x00000005070772a4 */ /* 0x000fe4000f8e02ff */
[----:B------:R-:W-:-:S04]  /*3990*/  UIADD3 UR5, UPT, UPT, UR6, 0x148, URZ ;  /* 0x0000014806057890 */ /* 0x000fc8000fffe0ff */
[----:B------:R-:W-:Y:S01]  /*39a0*/  UPRMT UR5, URZ, 0x654, UR5 ;  /* 0x00000654ff057896 */ /* 0x000fe20008000005 */
[C---:B-1----:R-:W-:Y:S01]  /*39b0*/  VIADD R3, R9.reuse, 0x80 ;  /* 0x0000008009037836 */ /* 0x042fe20000000000 */
[----:B------:R-:W-:Y:S01]  /*39c0*/  LOP3.LUT R2, R9, 0xffff, RZ, 0xc0, !PT ;  /* 0x0000ffff09027812 */ /* 0x000fe200078ec0ff */
[----:B--2---:R-:W-:-:S03]  /*39d0*/  UIMAD UR4, UR7, UR4, URZ ;  /* 0x00000004070472a4 */ /* 0x004fc6000f8e02ff */
[----:B------:R-:W-:Y:S01]  /*39e0*/  LOP3.LUT R3, R3, 0xffff, RZ, 0xc0, !PT ;  /* 0x0000ffff03037812 */ /* 0x000fe200078ec0ff */
[----:B------:R-:W-:Y:S02]  /*39f0*/  UIADD3 UR15, UPT, UPT, UR4, -0x1, URZ ;  /* 0xffffffff040f7890 */ /* 0x000fe4000fffe0ff */
[----:B------:R-:W-:Y:S02]  /*3a00*/  UISETP.GE.AND UP2, UPT, UR4, 0x1, UPT ;  /* 0x000000010400788c */ /* 0x000fe4000bf46270 */
[----:B------:R1:W-:Y:S02]  /*3a10*/  STL.64 [R1], R2 ;  /* 0x0000000201007387 */ /* 0x0003e40000100a00 */
[----:B-1----:R-:W-:-:S07]  /*3a20*/  CS2R R2, SRZ ;  /* 0x0000000000027805 */ /* 0x002fce000001ff00 */
.L_x_67:
[----:B-1----:R-:W-:-:S04]  /*3a30*/  SHF.L.U32 R4, R3, 0x1f, RZ ;  /* 0x0000001f03047819 */ /* 0x002fc800000006ff */
[----:B------:R-:W1:Y:S02]  /*3a40*/  SYNCS.PHASECHK.TRANS64.TRYWAIT P0, [UR6+0x140], R4 ;  /* 0x00014004ff0075a7 */ /* 0x000e640008001106 */
[----:B-12---:R-:W-:Y:S05]  /*3a50*/  @!P0 BRA `(.L_x_61) ;  /* 0x0000004800748947 */ /* 0x006fea0003800000 */
.L_x_153:
[----:B-1----:R-:W1:Y:S01]  /*3a60*/  LDS.128 R4, [UR6+0x180] ;  /* 0x00018006ff047984 */ /* 0x002e620008000c00 */
[----:B------:R-:W-:Y:S01]  /*3a70*/  ULEA UR8, UR14, UR6, 0x3 ;  /* 0x000000060e087291 */ /* 0x000fe2000f8e18ff */
[----:B------:R-:W-:Y:S01]  /*3a80*/  SHF.L.U32 R0, R8, 0x1f, RZ ;  /* 0x0000001f08007819 */ /* 0x000fe200000006ff */
[----:B------:R-:W-:Y:S01]  /*3a90*/  @!PT LDS RZ, [RZ] ;  /* 0x00000000fffff984 */ /* 0x000fe20000000800 */
[----:B------:R-:W-:Y:S01]  /*3aa0*/  @!PT LDS RZ, [RZ] ;  /* 0x00000000fffff984 */ /* 0x000fe20000000800 */
[----:B------:R-:W-:Y:S01]  /*3ab0*/  @!PT LDS RZ, [RZ] ;  /* 0x00000000fffff984 */ /* 0x000fe20000000800 */
[----:B------:R-:W-:Y:S01]  /*3ac0*/  @!PT LDS RZ, [RZ] ;  /* 0x00000000fffff984 */ /* 0x000fe20000000800 */
[----:B------:R2:W-:Y:S06]  /*3ad0*/  MEMBAR.ALL.CTA ;  /* 0x0000000000007992 */ /* 0x0005ec0000008000 */
[----:B--2---:R-:W2:Y:S02]  /*3ae0*/  FENCE.VIEW.ASYNC.S ;  /* 0x00000000000073c6 */ /* 0x004ea40000000000 */
[----:B--2---:R-:W-:Y:S01]  /*3af0*/  SYNCS.ARRIVE.TRANS64.RED.A1T0 RZ, [UR5], RZ ;  /* 0x000000ffffff79a7 */ /* 0x004fe20008100405 */
[----:B------:R-:W2:Y:S01]  /*3b00*/  SYNCS.PHASECHK.TRANS64.TRYWAIT P0, [UR8+0x160], R0 ;  /* 0x00016000ff0075a7 */ /* 0x000ea20008001108 */
[----:B-1----:R-:W-:Y:S01]  /*3b10*/  LOP3.LUT P2, RZ, R6, 0x1, RZ, 0xc0, !PT ;  /* 0x0000000106ff7812 */ /* 0x002fe2000784c0ff */
[----:B--2---:R-:W-:-:S12]  /*3b20*/  @!P0 BRA `(.L_x_62) ;  /* 0x0000004800588947 */ /* 0x004fd80003800000 */
.L_x_155:
[----:B------:R-:W-:Y:S05]  /*3b30*/  BRA.U !UP2, `(.L_x_63) ;  /* 0x000000010ac47547 */ /* 0x000fea000b800000 */
[----:B-1----:R-:W-:Y:S01]  /*3b40*/  IMAD.U32 R0, RZ, RZ, UR14 ;  /* 0x0000000eff007e24 */ /* 0x002fe2000f8e00ff */
[----:B------:R-:W-:-:S04]  /*3b50*/  ULEA UR4, UR13, UR6, 0x3 ;  /* 0x000000060d047291 */ /* 0x000fc8000f8e18ff */
[----:B------:R-:W-:-:S05]  /*3b60*/  LEA R0, R0, R1, 0x2 ;  /* 0x0000000100007211 */ /* 0x000fca00078e10ff */
[----:B------:R1:W5:Y:S01]  /*3b70*/  LDL R4, [R0] ;  /* 0x0000000000047983 */ /* 0x0003620000100800 */
[----:B------:R-:W-:Y:S01]  /*3b80*/  UPLOP3.LUT UP3, UPT, UPT, UPT, UPT, 0x40, 0x4 ;  /* 0x000000000004789c */ /* 0x000fe20003f6e870 */
[----:B------:R-:W-:Y:S01]  /*3b90*/  UMOV UR12, UR15 ;  /* 0x0000000f000c7c82 */ /* 0x000fe20008000000 */
[----:B------:R-:W-:Y:S01]  /*3ba0*/  UMOV UR11, UR13 ;  /* 0x0000000d000b7c82 */ /* 0x000fe20008000000 */
[----:B-1----:R-:W-:-:S04]  /*3bb0*/  SHF.L.U32 R0, R2, 0x1f, RZ ;  /* 0x0000001f02007819 */ /* 0x002fc800000006ff */
[----:B------:R1:W2:Y:S04]  /*3bc0*/  SYNCS.PHASECHK.TRANS64.TRYWAIT P1, [UR4], R0 ;  /* 0x00000000ff0075a7 */ /* 0x0002a80008021104 */
.L_x_66:
[----:B------:R-:W-:Y:S01]  /*3bd0*/  ULEA UR7, UR11, UR6, 0x3 ;  /* 0x000000060b077291 */ /* 0x000fe2000f8e18ff */
[----:B-12-4-:R-:W-:Y:S11]  /*3be0*/  @P1 BRA `(.L_x_64) ;  /* 0x00000000000c1947 */ /* 0x016ff60003800000 */
[----:B------:R-:W-:Y:S04]  /*3bf0*/  SHF.L.U32 R5, R2, 0x1f, RZ ;  /* 0x0000001f02057819 */ /* 0x000fe800000006ff */
[----:B------:R-:W2:Y:S02]  /*3c00*/  SYNCS.PHASECHK.TRANS64.TRYWAIT P0, [UR7], R5 ;  /* 0x00000005ff0075a7 */ /* 0x000ea40008001107 */
[----:B--2---:R-:W-:Y:S05]  /*3c10*/  @!P0 BRA `(.L_x_65) ;  /* 0x0000004800348947 */ /* 0x004fea0003800000 */
.L_x_64:
[----:B------:R-:W-:Y:S01]  /*3c20*/  UISETP.NE.AND UP0, UPT, UR12, URZ, UPT ;  /* 0x000000ff0c00728c */ /* 0x000fe2000bf05270 */
[----:B------:R-:W-:Y:S01]  /*3c30*/  PLOP3.LUT P1, PT, PT, PT, PT, 0x80, 0x8 ;  /* 0x000000000008781c */ /* 0x000fe20003f2f070 */
[----:B------:R-:W-:Y:S02]  /*3c40*/  UIADD3 UR13, UPT, UPT, UR11, 0x1, URZ ;  /* 0x000000010b0d7890 */ /* 0x000fe4000fffe0ff */
[----:B------:R-:W-:Y:S02]  /*3c50*/  ULEA UR22, UR11, UR16, 0x9 ;  /* 0x000000100b167291 */ /* 0x000fe4000f8e48ff */
[----:B------:R-:W-:Y:S01]  /*3c60*/  UISETP.NE.AND UP1, UPT, UR13, 0x11, UPT ;  /* 0x000000110d00788c */ /* 0x000fe2000bf25270 */
[----:B------:R-:W-:Y:S01]  /*3c70*/  PLOP3.LUT P0, PT, PT, PT, UP0, 0x80, 0x8 ;  /* 0x000000000008781c */ /* 0x000fe20003f0f008 */
[----:B------:R-:W-:Y:S02]  /*3c80*/  ULEA UR24, UR11, UR9, 0x8 ;  /* 0x000000090b187291 */ /* 0x000fe4000f8e40ff */
[----:B------:R-:W-:Y:S02]  /*3c90*/  USEL UR10, URZ, 0x1, UP1 ;  /* 0x00000001ff0a7887 */ /* 0x000fe40008800000 */
[----:B------:R-:W-:Y:S02]  /*3ca0*/  USEL UR13, UR13, URZ, UP1 ;  /* 0x000000ff0d0d7287 */ /* 0x000fe40008800000 */
[----:B------:R-:W-:Y:S02]  /*3cb0*/  UIADD3 UR26, UPT, UPT, UR22, 0x100, URZ ;  /* 0x00000100161a7890 */ /* 0x000fe4000fffe0ff */
[----:B------:R-:W-:Y:S01]  /*3cc0*/  @UP0 ULEA UR4, UR13, UR6, 0x3 ;  /* 0x000000060d040291 */ /* 0x000fe2000f8e18ff */
[----:B------:R-:W-:Y:S01]  /*3cd0*/  LOP3.LUT R2, R2, UR10, RZ, 0x3c, !PT ;  /* 0x0000000a02027c12 */ /* 0x000fe2000f8e3cff */
[----:B------:R-:W-:Y:S02]  /*3ce0*/  UIADD3 UR28, UPT, UPT, UR24, 0x2, URZ ;  /* 0x00000002181c7890 */ /* 0x000fe4000fffe0ff */
[----:B------:R-:W-:Y:S01]  /*3cf0*/  UIADD3 UR17, UPT, UPT, UR7, 0x88, URZ ;  /* 0x0000008807117890 */ /* 0x000fe2000fffe0ff */
[----:B-1----:R-:W-:Y:S01]  /*3d00*/  @P0 SHF.L.U32 R0, R2, 0x1f, RZ ;  /* 0x0000001f02000819 */ /* 0x002fe200000006ff */
[----:B------:R-:W-:Y:S01]  /*3d10*/  UIADD3 UR7, UPT, UPT, UR12, 0x1, URZ ;  /* 0x000000010c077890 */ /* 0x000fe2000fffe0ff */
[----:B------:R-:W-:Y:S02]  /*3d20*/  UMOV UR23, 0x40004040 ;  /* 0x4000404000177882 */ /* 0x000fe40000000000 */
[----:B------:R4:W1:Y:S01]  /*3d30*/  @P0 SYNCS.PHASECHK.TRANS64.TRYWAIT P1, [UR4], R0 ;  /* 0x00000000ff0005a7 */ /* 0x0008620008021104 */
[----:B------:R-:W-:Y:S11]  /*3d40*/  ELECT P0, URZ, PT ;  /* 0x0000000000ff782f */ /* 0x000ff60003800000 */
[----:B------:R-:W-:Y:S02]  /*3d50*/  @!UPT UIADD3 URZ, UPT, UPT, URZ, URZ, URZ ;  /* 0x000000fffffff290 */ /* 0x000fe4000fffe0ff */
[C---:B-----5:R-:W-:Y:S02]  /*3d60*/  @P0 R2UR.BROADCAST UR10, R4.reuse ;  /* 0x00000000040a02ca */ /* 0x060fe400008e0000 */
[----:B------:R-:W-:Y:S11]  /*3d70*/  ELECT P0, URZ, PT ;  /* 0x0000000000ff782f */ /* 0x000ff60003800000 */
[----:B------:R-:W-:Y:S02]  /*3d80*/  @!UPT UIADD3 URZ, UPT, UPT, URZ, URZ, URZ ;  /* 0x000000fffffff290 */ /* 0x000fe4000fffe0ff */
[----:B------:R-:W-:Y:S01]  /*3d90*/  @P0 R2UR.BROADCAST UR4, R4 ;  /* 0x00000000040402ca */ /* 0x000fe200008e0000 */
[----:B------:R-:W-:Y:S02]  /*3da0*/  UISETP.GT.U32.AND UP0, UPT, UR7, 0x1, UPT ;  /* 0x000000010700788c */ /* 0x000fe4000bf04070 */
[----:B------:R-:W-:Y:S01]  /*3db0*/  UIADD3 UR12, UPT, UPT, UR12, -0x1, URZ ;  /* 0xffffffff0c0c7890 */ /* 0x000fe2000fffe0ff */
[----:B------:R-:W-:Y:S01]  /*3dc0*/  UMOV UR25, 0x80004020 ;  /* 0x8000402000197882 */ /* 0x000fe20000000000 */
[----:B------:R-:W-:Y:S01]  /*3dd0*/  UMOV UR27, 0x40004040 ;  /* 0x40004040001b7882 */ /* 0x000fe20000000000 */
[----:B------:R-:W-:Y:S01]  /*3de0*/  UMOV UR29, 0x80004020 ;  /* 0x80004020001d7882 */ /* 0x000fe20000000000 */
[----:B------:R-:W-:Y:S01]  /*3df0*/  UMOV UR11, UR13 ;  /* 0x0000000d000b7c82 */ /* 0x000fe20008000000 */
[----:B------:R4:W-:Y:S01]  /*3e00*/  UTCQMMA gdesc[UR24], gdesc[UR22], tmem[UR10], tmem[UR20], idesc[UR21], UP3 ;  /* 0x00ff1416180075ea */ /* 0x0009e2000980030a */
[----:B------:R-:W-:Y:S04]  /*3e10*/  UPLOP3.LUT UP3, UPT, UPT, UPT, UPT, 0x80, 0x8 ;  /* 0x000000000008789c */ /* 0x000fe80003f6f070 */
[----:B------:R4:W-:Y:S01]  /*3e20*/  UTCQMMA gdesc[UR28], gdesc[UR26], tmem[UR4], tmem[UR18], idesc[UR19], UPT ;  /* 0x00ff121a1c0075ea */ /* 0x0009e2000b800304 */
[----:B------:R4:W-:Y:S01]  /*3e30*/  UTCBAR [UR17], URZ ;  /* 0x000000ff110073e9 */ /* 0x0009e200080000ff */
[----:B------:R-:W-:Y:S05]  /*3e40*/  BRA.U UP0, `(.L_x_66) ;  /* 0xfffffffd00607547 */ /* 0x000fea000b83ffff */
.L_x_63:
[----:B------:R-:W-:Y:S01]  /*3e50*/  UIADD3 UR14, UPT, UPT, UR14, 0x1, URZ ;  /* 0x000000010e0e7890 */ /* 0x000fe2000fffe0ff */
[----:B------:R-:W-:Y:S01]  /*3e60*/  LOP3.LUT R3, R3, 0x1, RZ, 0x3c, !PT ;  /* 0x0000000103037812 */ /* 0x000fe200078e3cff */
[----:B------:R-:W-:Y:S02]  /*3e70*/  UIADD3 UR8, UPT, UPT, UR8, 0x150, URZ ;  /* 0x0000015008087890 */ /* 0x000fe4000fffe0ff */
[----:B------:R-:W-:-:S04]  /*3e80*/  UISETP.NE.AND UP0, UPT, UR14, 0x2, UPT ;  /* 0x000000020e00788c */ /* 0x000fc8000bf05270 */
[----:B----4-:R-:W-:Y:S02]  /*3e90*/  USEL UR4, URZ, 0x1, UP0 ;  /* 0x00000001ff047887 */ /* 0x010fe40008000000 */
[----:B------:R-:W-:Y:S01]  /*3ea0*/  USEL UR14, UR14, URZ, UP0 ;  /* 0x000000ff0e0e7287 */ /* 0x000fe20008000000 */
[----:B------:R2:W-:Y:S03]  /*3eb0*/  UTCBAR [UR8], URZ ;  /* 0x000000ff080073e9 */ /* 0x0005e600080000ff */
[----:B------:R-:W-:Y:S01]  /*3ec0*/  LOP3.LUT R8, R8, UR4, RZ, 0x3c, !PT ;  /* 0x0000000408087c12 */ /* 0x000fe2000f8e3cff */
[----:B------:R-:W-:Y:S07]  /*3ed0*/  @P2 BRA `(.L_x_67) ;  /* 0xfffffff800d42947 */ /* 0x000fee000383ffff */
[----:B------:R-:W4:Y:S01]  /*3ee0*/  S2UR UR4, SR_CgaCtaId ;  /* 0x00000000000479c3 */ /* 0x000f220000008800 */
[----:B------:R-:W-:Y:S01]  /*3ef0*/  ELECT P0, URZ, PT ;  /* 0x0000000000ff782f */ /* 0x000fe20003800000 */
[----:B-1----:R-:W-:Y:S01]  /*3f00*/  IMAD.MOV.U32 R0, RZ, RZ, 0x1 ;  /* 0x00000001ff007424 */ /* 0x002fe200078e00ff */
[----:B------:R-:W-:Y:S01]  /*3f10*/  UIADD3 UR6, UPT, UPT, UR6, 0x160, URZ ;  /* 0x0000016006067890 */ /* 0x000fe2000fffe0ff */
[----:B------:R-:W-:Y:S01]  /*3f20*/  SHF.L.U32 R2, R8, 0x1f, RZ ;  /* 0x0000001f08027819 */ /* 0x000fe200000006ff */
[----:B------:R-:W-:-:S03]  /*3f30*/  UMOV UR5, 0x40 ;  /* 0x0000004000057882 */ /* 0x000fc60000000000 */
[----:B------:R-:W-:Y:S01]  /*3f40*/  UVIRTCOUNT.DEALLOC.SMPOOL 0x80 ;  /* 0x000000800000784c */ /* 0x000fe20000000000 */
[----:B----4-:R-:W-:Y:S02]  /*3f50*/  ULEA UR4, UR4, UR5, 0x18 ;  /* 0x0000000504047291 */ /* 0x010fe4000f8ec0ff */
[----:B------:R-:W-:-:S07]  /*3f60*/  ULEA UR5, UR14, UR6, 0x3 ;  /* 0x000000060e057291 */ /* 0x000fce000f8e18ff */
[----:B------:R1:W-:Y:S02]  /*3f70*/  @P0 STS.U8 [UR4+0x1c], R0 ;  /* 0x00001c00ff000988 */ /* 0x0003e40008000004 */
[----:B------:R-:W4:Y:S02]  /*3f80*/  SYNCS.PHASECHK.TRANS64.TRYWAIT P0, [UR5], R2 ;  /* 0x00000002ff0075a7 */ /* 0x000f240008001105 */
[----:B-1--4-:R-:W-:Y:S05]  /*3f90*/  @!P0 BRA `(.L_x_68) ;  /* 0x00000044006c8947 */ /* 0x012fea0003800000 */
.L_x_158:
[----:B------:R-:W-:-:S04]  /*3fa0*/  UIADD3 UR7, UPT, UPT, UR14, 0x1, URZ ;  /* 0x000000010e077890 */ /* 0x000fc8000fffe0ff */
[----:B------:R-:W-:-:S04]  /*3fb0*/  UISETP.NE.AND UP0, UPT, UR7, 0x2, UPT ;  /* 0x000000020700788c */ /* 0x000fc8000bf05270 */
[----:B------:R-:W-:Y:S02]  /*3fc0*/  USEL UR5, URZ, 0x1, UP0 ;  /* 0x00000001ff057887 */ /* 0x000fe40008000000 */
[----:B------:R-:W-:-:S04]  /*3fd0*/  USEL UR7, UR7, URZ, UP0 ;  /* 0x000000ff07077287 */ /* 0x000fc80008000000 */
[----:B------:R-:W-:Y:S01]  /*3fe0*/  ULEA UR7, UR7, UR6, 0x3 ;  /* 0x0000000607077291 */ /* 0x000fe2000f8e18ff */
[----:B-1----:R-:W-:-:S04]  /*3ff0*/  LOP3.LUT R2, R8, UR5, RZ, 0x3c, !PT ;  /* 0x0000000508027c12 */ /* 0x002fc8000f8e3cff */
[----:B------:R-:W-:-:S04]  /*4000*/  SHF.L.U32 R2, R2, 0x1f, RZ ;  /* 0x0000001f02027819 */ /* 0x000fc800000006ff */
[----:B------:R-:W1:Y:S02]  /*4010*/  SYNCS.PHASECHK.TRANS64.TRYWAIT P0, [UR7], R2 ;  /* 0x00000002ff0075a7 */ /* 0x000e640008001107 */
[----:B-1----:R-:W-:Y:S05]  /*4020*/  @!P0 BRA `(.L_x_69) ;  /* 0x0000004400608947 */ /* 0x002fea0003800000 */
.L_x_160:
[----:B------:R-:W-:Y:S01]  /*4030*/  NOP ;  /* 0x0000000000007918 */ /* 0x000fe20000000000 */
[----:B-1----:R-:W1:Y:S01]  /*4040*/  LDS R0, [UR4+0x14] ;  /* 0x00001404ff007984 */ /* 0x002e620008000800 */
[----:B------:R-:W-:Y:S01]  /*4050*/  LOP3.LUT R3, R9, 0xffff, RZ, 0xc0, !PT ;  /* 0x0000ffff09037812 */ /* 0x000fe200078ec0ff */
[----:B------:R-:W-:-:S03]  /*4060*/  IMAD.MOV.U32 R2, RZ, RZ, 0xffff ;  /* 0x0000ffffff027424 */ /* 0x000fc600078e00ff */
[----:B------:R-:W-:-:S04]  /*4070*/  SHF.R.U32.HI R3, RZ, 0x5, R3 ;  /* 0x00000005ff037819 */ /* 0x000fc80000011603 */
[----:B------:R-:W-:-:S04]  /*4080*/  SHF.L.U32 R2, R2, R3, RZ ;  /* 0x0000000302027219 */ /* 0x000fc800000006ff */
[----:B-1----:R-:W-:-:S04]  /*4090*/  LOP3.LUT R0, R0, R2, RZ, 0xc0, !PT ;  /* 0x0000000200007212 */ /* 0x002fc800078ec0ff */
[----:B------:R-:W-:Y:S01]  /*40a0*/  ISETP.NE.AND P0, PT, R0, R2, PT ;  /* 0x000000020000720c */ /* 0x000fe20003f05270 */
[----:B------:R-:W-:-:S05]  /*40b0*/  IMAD.MOV.U32 R0, RZ, RZ, 0x1 ;  /* 0x00000001ff007424 */ /* 0x000fca00078e00ff */
[----:B------:R-:W-:-:S07]  /*40c0*/  SHF.L.U32 R0, R0, R3, RZ ;  /* 0x0000000300007219 */ /* 0x000fce00000006ff */
[----:B------:R-:W-:Y:S05]  /*40d0*/  @P0 BRA `(.L_x_70) ;  /* 0x00000000005c0947 */ /* 0x000fea0003800000 */
[----:B------:R-:W1:Y:S02]  /*40e0*/  LDS R3, [UR4+0x18] ;  /* 0x00001804ff037984 */ /* 0x000e640008000800 */
[----:B-1----:R-:W-:-:S04]  /*40f0*/  LOP3.LUT R3, R3, R0, RZ, 0xc0, !PT ;  /* 0x0000000003037212 */ /* 0x002fc800078ec0ff */
[----:B------:R-:W-:-:S13]  /*4100*/  ISETP.NE.AND P0, PT, R3, R0, PT ;  /* 0x000000000300720c */ /* 0x000fda0003f05270 */
[----:B------:R-:W-:Y:S05]  /*4110*/  @P0 BRA `(.L_x_71) ;  /* 0x0000000000400947 */ /* 0x000fea0003800000 */
[----:B--2---:R-:W-:Y:S01]  /*4120*/  R2UR UR8, R2 ;  /* 0x00000000020872ca */ /* 0x004fe200000e0000 */
[----:B------:R-:W1:Y:S01]  /*4130*/  S2R R3, SR_LANEID ;  /* 0x0000000000037919 */ /* 0x000e620000000000 */
[----:B------:R-:W-:Y:S01]  /*4140*/  LOP3.LUT R0, RZ, R0, RZ, 0x33, !PT ;  /* 0x00000000ff007212 */ /* 0x000fe200078e33ff */
[----:B------:R-:W-:Y:S02]  /*4150*/  VOTEU.ANY UR7, UPT, PT ;  /* 0x0000000000077886 */ /* 0x000fe400038e0100 */
[----:B------:R-:W-:Y:S01]  /*4160*/  UFLO.U32 UR7, UR7 ;  /* 0x00000007000772bd */ /* 0x000fe200080e0000 */
[----:B------:R-:W2:Y:S07]  /*4170*/  REDUX UR5, R0 ;  /* 0x00000000000573c4 */ /* 0x000eae0000000000 */
[----:B------:R-:W-:-:S06]  /*4180*/  ULOP3.LUT UR8, URZ, UR8, URZ, 0x33, !UPT ;  /* 0x00000008ff087292 */ /* 0x000fcc000f8e33ff */
[----:B------:R-:W-:-:S04]  /*4190*/  IMAD.U32 R2, RZ, RZ, UR8 ;  /* 0x00000008ff027e24 */ /* 0x000fc8000f8e00ff */
[----:B------:R-:W4:Y:S02]  /*41a0*/  REDUX UR6, R2 ;  /* 0x00000000020673c4 */ /* 0x000f240000000000 */
[----:B------:R1:W-:Y:S01]  /*41b0*/  UTCATOMSWS.AND URZ, UR8 ;  /* 0x0000000800ff79e3 */ /* 0x0003e20008000000 */
[----:B--2---:R-:W-:Y:S01]  /*41c0*/  IMAD.U32 R0, RZ, RZ, UR5 ;  /* 0x00000005ff007e24 */ /* 0x004fe2000f8e00ff */
[----:B-1----:R-:W-:Y:S01]  /*41d0*/  ISETP.EQ.U32.AND P0, PT, R3, UR7, PT ;  /* 0x0000000703007c0c */ /* 0x002fe2000bf02070 */
[----:B----4-:R-:W-:-:S12]  /*41e0*/  IMAD.U32 R2, RZ, RZ, UR6 ;  /* 0x00000006ff027e24 */ /* 0x010fd8000f8e00ff */
[----:B------:R1:W-:Y:S04]  /*41f0*/  @P0 ATOMS.AND RZ, [UR4+0x14], R2 ;  /* 0x00001402ffff098c */ /* 0x0003e8000a800004 */
[----:B------:R1:W-:Y:S01]  /*4200*/  @P0 ATOMS.AND RZ, [UR4+0x18], R0 ;  /* 0x00001800ffff098c */ /* 0x0003e2000a800004 */
[----:B------:R-:W-:Y:S05]  /*4210*/  BRA `(.L_x_72) ;  /* 0x0000000000147947 */ /* 0x000fea0003800000 */
.L_x_71:
[----:B------:R-:W-:Y:S02]  /*4220*/  MOV R2, 0x4240 ;  /* 0x0000424000027802 */ /* 0x000fe40000000f00 */
[----:B--23-5:R-:W-:Y:S05]  /*4230*/  CALL.REL.NOINC `($__internal_0_$__cuda_sm10x_tcgen05_guardrail_trap_col_being_dealloced_not_returned_by_alloc) ;  /* 0x0000004400c07944 */ /* 0x02cfea0003c00000 */
[----:B------:R-:W-:Y:S05]  /*4240*/  BRA `(.L_x_72) ;  /* 0x0000000000087947 */ /* 0x000fea0003800000 */
.L_x_70:
[----:B------:R-:W-:Y:S02]  /*4250*/  MOV R2, 0x4270 ;  /* 0x0000427000027802 */ /* 0x000fe40000000f00 */
[----:B--23-5:R-:W-:Y:S05]  /*4260*/  CALL.REL.NOINC `($__internal_2_$__cuda_sm10x_tcgen05_guardrail_trap_unallocated_columns_being_dealloced) ;  /* 0x0000004400cc7944 */ /* 0x02cfea0003c00000 */
.L_x_72:
[----:B------:R-:W-:Y:S01]  /*4270*/  NOP ;  /* 0x0000000000007918 */ /* 0x000fe20000000000 */
[----:B------:R-:W-:Y:S05]  /*4280*/  EXIT ;  /* 0x000000000000794d */ /* 0x000fea0003800000 */
.L_x_56:
[----:B------:R-:W-:-:S09]  /*4290*/  UISETP.NE.OR UP2, UPT, UR8, 0x3, !UP2 ;  /* 0x000000030800788c */ /* 0x000fd2000d745670 */
[----:B------:R-:W-:Y:S05]  /*42a0*/  BRA.U UP2, `(.L_x_73) ;  /* 0x0000000d027c7547 */ /* 0x000fea000b800000 */
[----:B------:R-:W1:Y:S01]  /*42b0*/  LDC.64 R28, c[0x0][0x988] ;  /* 0x00026200ff1c7b82 */ /* 0x000e620000000a00 */
[----:B------:R-:W2:Y:S01]  /*42c0*/  LDCU.64 UR8, c[0x0][0x888] ;  /* 0x00011100ff0877ac */ /* 0x000ea20008000a00 */
[----:B------:R-:W-:Y:S02]  /*42d0*/  IMAD.MOV.U32 R32, RZ, RZ, 0x1 ;  /* 0x00000001ff207424 */ /* 0x000fe400078e00ff */
[----:B------:R-:W-:Y:S01]  /*42e0*/  IMAD.MOV.U32 R31, RZ, RZ, RZ ;  /* 0x000000ffff1f7224 */ /* 0x000fe200078e00ff */
[----:B------:R-:W4:Y:S03]  /*42f0*/  LDCU.64 UR4, c[0x0][0x890] ;  /* 0x00011200ff0477ac */ /* 0x000f260008000a00 */
[----:B------:R-:W3:Y:S01]  /*4300*/  LDC.64 R22, c[0x0][0x980] ;  /* 0x00026000ff167b82 */ /* 0x000ee20000000a00 */
[----:B------:R-:W-:Y:S01]  /*4310*/  UMOV UR22, 0x400 ;  /* 0x0000040000167882 */ /* 0x000fe20000000000 */
[----:B------:R-:W-:-:S02]  /*4320*/  UPLOP3.LUT UP1, UPT, UPT, UPT, UPT, 0x40, 0x4 ;  /* 0x000000000004789c */ /* 0x000fc40003f2e870 */
[----:B------:R-:W-:-:S04]  /*4330*/  ULEA UR22, UR45, UR22, 0x18 ;  /* 0x000000162d167291 */ /* 0x000fc8000f8ec0ff */
[----:B------:R-:W3:Y:S01]  /*4340*/  LDC R0, c[0x0][0xb30] ;  /* 0x0002cc00ff007b82 */ /* 0x000ee20000000800 */
[----:B------:R-:W-:Y:S02]  /*4350*/  UIADD3 UR23, UPT, UPT, UR22, 0x118, URZ ;  /* 0x0000011816177890 */ /* 0x000fe4000fffe0ff */
[----:B--2---:R-:W-:Y:S02]  /*4360*/  UISETP.NE.U32.AND UP4, UPT, UR8, URZ, UPT ;  /* 0x000000ff0800728c */ /* 0x004fe4000bf85070 */
[----:B------:R-:W-:Y:S02]  /*4370*/  UIADD3 UR15, UPT, UPT, UR22, 0x148, URZ ;  /* 0x00000148160f7890 */ /* 0x000fe4000fffe0ff */
[----:B----4-:R-:W-:Y:S01]  /*4380*/  UISETP.NE.U32.AND UP5, UPT, UR4, URZ, UPT ;  /* 0x000000ff0400728c */ /* 0x010fe2000bfa5070 */
[----:B------:R-:W2:Y:S01]  /*4390*/  LDC R30, c[0x0][0x370] ;  /* 0x0000dc00ff1e7b82 */ /* 0x000ea20000000800 */
[C---:B-1----:R-:W-:Y:S01]  /*43a0*/  ISETP.NE.AND P0, PT, R29.reuse, 0x1, PT ;  /* 0x000000011d00780c */ /* 0x042fe20003f05270 */
[----:B------:R-:W-:Y:S01]  /*43b0*/  UIADD3 UR17, UPT, UPT, UR22, 0x110, URZ ;  /* 0x0000011016117890 */ /* 0x000fe2000fffe0ff */
[----:B------:R-:W-:Y:S01]  /*43c0*/  R2UR UR7, R29 ;  /* 0x000000001d0772ca */ /* 0x000fe200000e0000 */
[----:B------:R-:W-:Y:S01]  /*43d0*/  IMAD.MOV.U32 R29, RZ, RZ, 0x1000 ;  /* 0x00001000ff1d7424 */ /* 0x000fe200078e00ff */
[----:B------:R-:W-:-:S02]  /*43e0*/  UPRMT UR23, UR45, 0x654, UR23 ;  /* 0x000006542d177896 */ /* 0x000fc40008000017 */
[----:B------:R-:W-:Y:S01]  /*43f0*/  UISETP.NE.AND.EX UP4, UPT, UR9, URZ, UPT, UP4 ;  /* 0x000000ff0900728c */ /* 0x000fe2000bf85340 */
[----:B------:R-:W1:Y:S01]  /*4400*/  LDC R3, c[0x0][0xb0c] ;  /* 0x0002c300ff037b82 */ /* 0x000e620000000800 */
[----:B---3--:R-:W-:Y:S01]  /*4410*/  R2UR UR14, R22 ;  /* 0x00000000160e72ca */ /* 0x008fe200000e0000 */
[----:B------:R-:W-:Y:S02]  /*4420*/  UPRMT UR15, URZ, 0x654, UR15 ;  /* 0x00000654ff0f7896 */ /* 0x000fe4000800000f */
[----:B------:R-:W-:Y:S02]  /*4430*/  UPRMT UR45, UR45, 0x654, UR17 ;  /* 0x000006542d2d7896 */ /* 0x000fe40008000011 */
[----:B------:R-:W-:Y:S02]  /*4440*/  UISETP.NE.AND.EX UP5, UPT, UR5, URZ, UPT, UP5 ;  /* 0x000000ff0500728c */ /* 0x000fe4000bfa5350 */
[----:B------:R-:W3:Y:S01]  /*4450*/  LDC R15, c[0x0][0xb20] ;  /* 0x0002c800ff0f7b82 */ /* 0x000ee20000000800 */
[----:B------:R-:W-:Y:S01]  /*4460*/  ISETP.NE.AND P1, PT, R0, 0x1, PT ;  /* 0x000000010000780c */ /* 0x000fe20003f25270 */
[----:B------:R-:W-:-:S06]  /*4470*/  VOTEU.ANY UP3, P0 ;  /* 0x0000000000ff7886 */ /* 0x000fcc0000060100 */
[----:B------:R-:W4:Y:S08]  /*4480*/  LDC.64 R34, c[0x0][0x348] ;  /* 0x0000d200ff227b82 */ /* 0x000f300000000a00 */
[----:B------:R-:W1:Y:S08]  /*4490*/  LDC.64 R18, c[0x0][0xb10] ;  /* 0x0002c400ff127b82 */ /* 0x000e700000000a00 */
[----:B------:R-:W1:Y:S08]  /*44a0*/  LDC.64 R6, c[0x0][0xb18] ;  /* 0x0002c600ff067b82 */ /* 0x000e700000000a00 */
[----:B------:R-:W1:Y:S08]  /*44b0*/  LDC.64 R4, c[0x0][0xb28] ;  /* 0x0002ca00ff047b82 */ /* 0x000e700000000a00 */
[----:B------:R-:W1:Y:S08]  /*44c0*/  LDC.64 R20, c[0x0][0x990] ;  /* 0x00026400ff147b82 */ /* 0x000e700000000a00 */
[----:B--23--:R-:W1:Y:S02]  /*44d0*/  LDC R16, c[0x0][0x374] ;  /* 0x0000dd00ff107b82 */ /* 0x00ce640000000800 */
.L_x_82:
[----:B------:R-:W-:Y:S04]  /*44e0*/  SHF.L.U32 R2, R31, 0x1f, RZ ;  /* 0x0000001f1f027819 */ /* 0x000fe800000006ff */
[----:B--2---:R-:W2:Y:S02]  /*44f0*/  SYNCS.PHASECHK.TRANS64.TRYWAIT P0, [UR22+0x140], R2 ;  /* 0x00014002ff0075a7 */ /* 0x004ea40008001116 */
[----:B--2---:R-:W-:Y:S05]  /*4500*/  @!P0 BRA `(.L_x_74) ;  /* 0x0000004000408947 */ /* 0x004fea0003800000 */
.L_x_162:
[----:B------:R-:W3:Y:S01]  /*4510*/  LDS.128 R24, [UR22+0x180] ;  /* 0x00018016ff187984 */ /* 0x000ee20008000c00 */
[----:B------:R-:W-:Y:S01]  /*4520*/  ISETP.GE.AND P0, PT, R40, 0x1, PT ;  /* 0x000000012800780c */ /* 0x000fe20003f06270 */
[----:B------:R-:W-:Y:S01]  /*4530*/  @!PT LDS RZ, [RZ] ;  /* 0x00000000fffff984 */ /* 0x000fe20000000800 */
[----:B------:R-:W-:Y:S01]  /*4540*/  @!PT LDS RZ, [RZ] ;  /* 0x00000000fffff984 */ /* 0x000fe20000000800 */
[----:B------:R-:W-:Y:S01]  /*4550*/  @!PT LDS RZ, [RZ] ;  /* 0x00000000fffff984 */ /* 0x000fe20000000800 */
[----:B------:R-:W-:Y:S01]  /*4560*/  @!PT LDS RZ, [RZ] ;  /* 0x00000000fffff984 */ /* 0x000fe20000000800 */
[----:B------:R1:W-:Y:S06]  /*4570*/  MEMBAR.ALL.CTA ;  /* 0x0000000000007992 */ /* 0x0003ec0000008000 */
[----:B-1----:R-:W1:Y:S02]  /*4580*/  FENCE.VIEW.ASYNC.S ;  /* 0x00000000000073c6 */ /* 0x002e640000000000 */
[----:B-1----:R-:W-:Y:S01]  /*4590*/  SYNCS.ARRIVE.TRANS64.RED.A1T0 RZ, [UR15], RZ ;  /* 0x000000ffffff79a7 */ /* 0x002fe2000810040f */
[----:B---3--:R-:W-:Y:S11]  /*45a0*/  LOP3.LUT P3, RZ, R26, 0x1, RZ, 0xc0, !PT ;  /* 0x000000011aff7812 */ /* 0x008ff6000786c0ff */
[----:B------:R-:W-:Y:S02]  /*45b0*/  @!UPT UIADD3 URZ, UPT, UPT, URZ, URZ, URZ ;  /* 0x000000fffffff290 */ /* 0x000fe4000fffe0ff */
[----:B------:R-:W-:Y:S02]  /*45c0*/  @P3 MOV R11, R24 ;  /* 0x00000018000b3202 */ /* 0x000fe40000000f00 */
[----:B------:R-:W-:Y:S01]  /*45d0*/  @P3 LOP3.LUT R10, R25, 0xffff, RZ, 0xc0, !PT ;  /* 0x0000ffff190a3812 */ /* 0x000fe200078ec0ff */
[----:B------:R-:W-:Y:S06]  /*45e0*/  @!P0 BRA `(.L_x_75) ;  /* 0x0000000000a48947 */ /* 0x000fec0003800000 */
[----:B--2---:R-:W-:Y:S01]  /*45f0*/  IMAD.HI.U32 R0, R16, R7, RZ ;  /* 0x0000000710007227 */ /* 0x004fe200078e00ff */
[----:B------:R-:W-:Y:S02]  /*4600*/  ISETP.NE.AND P0, PT, R6, 0x1, PT ;  /* 0x000000010600780c */ /* 0x000fe40003f05270 */
[----:B------:R-:W-:Y:S01]  /*4610*/  ISETP.NE.AND P2, PT, R40, 0x1, PT ;  /* 0x000000012800780c */ /* 0x000fe20003f45270 */
[----:B------:R-:W-:Y:S01]  /*4620*/  IMAD.HI.U32 R9, R30, R18, RZ ;  /* 0x000000121e097227 */ /* 0x000fe200078e00ff */
[----:B------:R-:W-:Y:S02]  /*4630*/  SHF.R.U32.HI R0, RZ, R15, R0 ;  /* 0x0000000fff007219 */ /* 0x000fe40000011600 */
[----:B------:R-:W-:Y:S01]  /*4640*/  ISETP.NE.AND P4, PT, R3, 0x1, PT ;  /* 0x000000010300780c */ /* 0x000fe20003f85270 */
[----:B------:R-:W-:Y:S01]  /*4650*/  IMAD.HI.U32 R13, R10, R7, RZ ;  /* 0x000000070a0d7227 */ /* 0x000fe200078e00ff */
[----:B------:R-:W-:Y:S02]  /*4660*/  SHF.R.U32.HI R9, RZ, R19, R9 ;  /* 0x00000013ff097219 */ /* 0x000fe40000011609 */
[----:B------:R-:W-:Y:S01]  /*4670*/  SEL R0, R16, R0, !P0 ;  /* 0x0000000010007207 */ /* 0x000fe20004000000 */
[----:B------:R-:W-:Y:S01]  /*4680*/  IMAD.HI.U32 R12, R11, R18, RZ ;  /* 0x000000120b0c7227 */ /* 0x000fe200078e00ff */
[----:B------:R-:W-:Y:S03]  /*4690*/  SEL R9, R30, R9, !P4 ;  /* 0x000000091e097207 */ /* 0x000fe60006000000 */
[-C--:B------:R-:W-:Y:S01]  /*46a0*/  IMAD.HI.U32 R8, R0, R4.reuse, RZ ;  /* 0x0000000400087227 */ /* 0x080fe200078e00ff */
[----:B------:R-:W-:Y:S03]  /*46b0*/  SHF.R.U32.HI R12, RZ, R19, R12 ;  /* 0x00000013ff0c7219 */ /* 0x000fe6000001160c */
[----:B------:R-:W-:Y:S01]  /*46c0*/  IMAD.HI.U32 R2, R9, R4, RZ ;  /* 0x0000000409027227 */ /* 0x000fe200078e00ff */
[----:B------:R-:W-:Y:S02]  /*46d0*/  @P2 SHF.R.U32.HI R0, RZ, R5, R8 ;  /* 0x00000005ff002219 */ /* 0x000fe40000011608 */
[----:B------:R-:W-:Y:S02]  /*46e0*/  SHF.R.U32.HI R8, RZ, R15, R13 ;  /* 0x0000000fff087219 */ /* 0x000fe4000001160d */
[----:B------:R-:W-:Y:S01]  /*46f0*/  @P2 SHF.R.U32.HI R9, RZ, R5, R2 ;  /* 0x00000005ff092219 */ /* 0x000fe20000011602 */
[----:B------:R-:W-:Y:S01]  /*4700*/  IMAD R0, R40, R0, RZ ;  /* 0x0000000028007224 */ /* 0x000fe200078e02ff */
[----:B------:R-:W-:Y:S02]  /*4710*/  SEL R8, R10, R8, !P0 ;  /* 0x000000080a087207 */ /* 0x000fe40004000000 */
[----:B------:R-:W-:Y:S01]  /*4720*/  SEL R2, R11, R12, !P4 ;  /* 0x0000000c0b027207 */ /* 0x000fe20006000000 */
[----:B------:R-:W-:Y:S01]  /*4730*/  IMAD R12, R40, R9, RZ ;  /* 0x00000009280c7224 */ /* 0x000fe200078e02ff */
[C---:B------:R-:W-:Y:S01]  /*4740*/  ISETP.GE.AND P0, PT, R8.reuse, R0, PT ;  /* 0x000000000800720c */ /* 0x040fe20003f06270 */
[----:B------:R-:W-:Y:S03]  /*4750*/  IMAD.HI.U32 R0, R8, R4, RZ ;  /* 0x0000000408007227 */ /* 0x000fe600078e00ff */
[----:B------:R-:W-:Y:S02]  /*4760*/  ISETP.GE.OR P0, PT, R2, R12, P0 ;  /* 0x0000000c0200720c */ /* 0x000fe40000706670 */
[-C--:B------:R-:W-:Y:S04]  /*4770*/  SHF.R.U32.HI R0, RZ, R5.reuse, R0 ;  /* 0x00000005ff007219 */ /* 0x080fe80000011600 */
[----:B------:R-:W-:Y:S05]  /*4780*/  SEL R13, R8, R0, !P2 ;  /* 0x00000000080d7207 */ /* 0x000fea0005000000 */
[----:B------:R-:W-:Y:S02]  /*4790*/  IMAD.MOV R12, RZ, RZ, -R13 ;  /* 0x000000ffff0c7224 */ /* 0x000fe400078e0a0d */
[----:B------:R-:W-:Y:S04]  /*47a0*/  @!P0 IMAD.HI.U32 R0, R2, R4, RZ ;  /* 0x0000000402008227 */ /* 0x000fe800078e00ff */
[----:B------:R-:W-:Y:S01]  /*47b0*/  IMAD R12, R40, R12, R8 ;  /* 0x0000000c280c7224 */ /* 0x000fe200078e0208 */
[----:B------:R-:W-:Y:S04]  /*47c0*/  @!P0 SHF.R.U32.HI R0, RZ, R5, R0 ;  /* 0x00000005ff008219 */ /* 0x000fe80000011600 */
[----:B------:R-:W-:Y:S04]  /*47d0*/  @!P0 SEL R0, R2, R0, !P2 ;  /* 0x0000000002008207 */ /* 0x000fe80005000000 */
[----:B------:R-:W-:Y:S01]  /*47e0*/  @!P0 IADD3 R13, PT, PT, R13, -R0, RZ ;  /* 0x800000000d0d8210 */ /* 0x000fe20007ffe0ff */
[----:B------:R-:W-:Y:S01]  /*47f0*/  @!P0 IMAD R0, R9, R12, R0 ;  /* 0x0000000c09008224 */ /* 0x000fe200078e0200 */
[----:B------:R-:W-:Y:S01]  /*4800*/  IADD3 R9, PT, PT, -R8, RZ, RZ ;  /* 0x000000ff08097210 */ /* 0x000fe20007ffe1ff */
[--C-:B------:R-:W-:Y:S02]  /*4810*/  IMAD.MOV R12, RZ, RZ, -R2.reuse ;  /* 0x000000ffff0c7224 */ /* 0x100fe400078e0a02 */
[----:B------:R-:W-:Y:S02]  /*4820*/  @!P0 IMAD R8, R13, R40, R2 ;  /* 0x000000280d088224 */ /* 0x000fe400078e0202 */
[----:B------:R-:W-:Y:S02]  /*4830*/  @!P0 IMAD.MOV.U32 R2, RZ, RZ, R0 ;  /* 0x000000ffff028224 */ /* 0x000fe400078e0000 */
[----:B------:R-:W-:Y:S02]  /*4840*/  IMAD R11, R3, R12, R11 ;  /* 0x0000000c030b7224 */ /* 0x000fe400078e020b */
[----:B------:R-:W-:Y:S02]  /*4850*/  IMAD R10, R6, R9, R10 ;  /* 0x00000009060a7224 */ /* 0x000fe400078e020a */
[----:B------:R-:W-:Y:S02]  /*4860*/  IMAD R11, R2, R3, R11 ;  /* 0x00000003020b7224 */ /* 0x000fe400078e020b */
[----:B------:R-:W-:Y:S02]  /*4870*/  IMAD R10, R8, R6, R10 ;  /* 0x00000006080a7224 */ /* 0x000fe400078e020a */
.L_x_75:
[----:B------:R-:W-:Y:S05]  /*4880*/  BRA.U UP1, `(.L_x_76) ;  /* 0x0000000101107547 */ /* 0x000fea000b800000 */
[----:B--2---:R-:W-:Y:S04]  /*4890*/  MOV R2, UR6 ;  /* 0x0000000600027c02 */ /* 0x004fe80008000f00 */
[----:B------:R-:W-:Y:S04]  /*48a0*/  SHF.L.U32 R2, R2, 0x1f, RZ ;  /* 0x0000001f02027819 */ /* 0x000fe800000006ff */
[----:B------:R-:W1:Y:S02]  /*48b0*/  SYNCS.PHASECHK.TRANS64.TRYWAIT P0, [UR22+0x138], R2 ;  /* 0x00013802ff0075a7 */ /* 0x000e640008001116 */
[----:B-1----:R-:W-:Y:S05]  /*48c0*/  @!P0 BRA `(.L_x_77) ;  /* 0x0000003c00688947 */ /* 0x002fea0003800000 */
.L_x_76:
[----:B------:R-:W-:Y:S02]  /*48d0*/  R2UR UR18, R14 ;  /* 0x000000000e1272ca */ /* 0x000fe400000e0000 */
[----:B------:R-:W-:Y:S02]  /*48e0*/  ISETP.NE.U32.AND P0, PT, RZ, UR4, PT ;  /* 0x00000004ff007c0c */ /* 0x000fe4000bf05070 */
[----:B------:R-:W-:Y:S02]  /*48f0*/  SHF.L.U32 R14, R32, 0x1f, RZ ;  /* 0x0000001f200e7819 */ /* 0x000fe400000006ff */
[----:B------:R-:W-:Y:S07]  /*4900*/  ISETP.NE.AND.EX P0, PT, RZ, UR5, PT, P0 ;  /* 0x00000005ff007c0c */ /* 0x000fee000bf05300 */
[----:B------:R-:W-:Y:S01]  /*4910*/  USHF.L.U32 UR18, UR18, 0x7, URZ ;  /* 0x0000000712127899 */ /* 0x000fe200080006ff */
[----:B------:R-:W-:Y:S11]  /*4920*/  BRA.U !UP5, `(.L_x_78) ;  /* 0x000000010d347547 */ /* 0x000ff6000b800000 */
[----:B------:R-:W-:Y:S01]  /*4930*/  UPLOP3.LUT UP0, UPT, UPT, UPT, UP4, 0x80, 0x8 ;  /* 0x000000000008789c */ /* 0x000fe20003f0f040 */
[----:B-12---:R-:W-:Y:S02]  /*4940*/  HFMA2 R0, -RZ, RZ, 0, 5.9604644775390625e-08 ;  /* 0x00000001ff007431 */ /* 0x006fe400000001ff */
[----:B------:R-:W-:Y:S03]  /*4950*/  IMAD.MOV.U32 R102, RZ, RZ, 0x1 ;  /* 0x00000001ff667424 */ /* 0x000fe600078e00ff */
[----:B------:R-:W-:Y:S05]  /*4960*/  PLOP3.LUT P2, PT, PT, PT, UP0, 0x80, 0x8 ;  /* 0x000000000008781c */ /* 0x000fea0003f4f008 */
[----:B------:R-:W1:Y:S01]  /*4970*/  @UP0 LDCU.64 UR10, c[0x0][0x888] ;  /* 0x00011100ff0a07ac */ /* 0x000e620008000a00 */
[----:B------:R-:W-:Y:S07]  /*4980*/  @UP0 UIMAD UR8, UR56, UR4, URZ ;  /* 0x00000004380802a4 */ /* 0x000fee000f8e02ff */
[----:B------:R-:W-:Y:S01]  /*4990*/  @!P2 PRMT R102, R0, 0x7610, R102 ;  /* 0x000076100066a816 */ /* 0x000fe20000000066 */
[----:B-1----:R-:W-:Y:S03]  /*49a0*/  @UP0 UIMAD.WIDE UR10, UR8, 0x4, UR10 ;  /* 0x00000004080a08a5 */ /* 0x002fe6000f8e020a */
[----:B------:R-:W1:Y:S03]  /*49b0*/  @!UP0 LDCU UR8, c[0x0][0x880] ;  /* 0x00011000ff0887ac */ /* 0x000e660008000800 */
[----:B------:R-:W-:Y:S01]  /*49c0*/  IMAD.U32 R8, RZ, RZ, UR10 ;  /* 0x0000000aff087e24 */ /* 0x000fe2000f8e00ff */
[----:B------:R-:W-:Y:S05]  /*49d0*/  MOV R9, UR11 ;  /* 0x0000000b00097c02 */ /* 0x000fea0008000f00 */
[----:B-----5:R3:W5:Y:S02]  /*49e0*/  @P2 LDG.E R49, desc[UR48][R8.64] ;  /* 0x0000003008312981 */ /* 0x020764000c1e1900 */
[----:B-1-3--:R-:W-:Y:S07]  /*49f0*/  @!P2 IMAD.U32 R49, RZ, RZ, UR8 ;  /* 0x00000008ff31ae24 */ /* 0x00afee000f8e00ff */
.L_x_78:
[----:B-----5:R-:W-:Y:S01]  /*4a00*/  @!P0 FSETP.EQ.AND P4, PT, R49, RZ, PT ;  /* 0x000000ff3100820b */ /* 0x020fe20003f82000 */
[----:B------:R-:W-:Y:S01]  /*4a10*/  @!UPT UIADD3 URZ, UPT, UPT, URZ, URZ, URZ ;  /* 0x000000fffffff290 */ /* 0x000fe2000fffe0ff */
[----:B------:R-:W-:Y:S11]  /*4a20*/  @!P0 BRA `(.L_x_79) ;  /* 0x0000000000148947 */ /* 0x000ff60003800000 */
[----:B------:R-:W-:Y:S02]  /*4a30*/  LOP3.LUT P0, RZ, R102, 0xff, RZ, 0xc0, !PT ;  /* 0x000000ff66ff7812 */ /* 0x000fe4000780c0ff */
[----:B------:R-:W-:Y:S04]  /*4a40*/  PLOP3.LUT P4, PT, PT, PT, UP0, 0x80, 0x8 ;  /* 0x000000000008781c */ /* 0x000fe80003f8f008 */
[----:B------:R-:W-:Y:S07]  /*4a50*/  PLOP3.LUT P4, PT, P4, PT, PT, 0x8, 0x80 ;  /* 0x000000000080781c */ /* 0x000fee000278e170 */
[----:B------:R-:W-:Y:S11]  /*4a60*/  @P0 FSETP.EQ.AND P4, PT, R49, RZ, PT ;  /* 0x000000ff3100020b */ /* 0x000ff60003f82000 */
[----:B------:R-:W-:Y:S02]  /*4a70*/  @!UPT UIADD3 URZ, UPT, UPT, URZ, URZ, URZ ;  /* 0x000000fffffff290 */ /* 0x000fe4000fffe0ff */
.L_x_79:
[----:B------:R-:W-:Y:S01]  /*4a80*/  ISETP.NE.AND P0, PT, R22, 0x1, PT ;  /* 0x000000011600780c */ /* 0x000fe20003f05270 */
[----:B------:R-:W3:Y:S01]  /*4a90*/  SYNCS.PHASECHK.TRANS64.TRYWAIT P2, [UR22+0x120], R14 ;  /* 0x0001200eff0075a7 */ /* 0x000ee20008041116 */
[----:B------:R-:W-:Y:S04]  /*4aa0*/  IMAD.SHL.U32 R17, R17, 0x40, RZ ;  /* 0x0000004011117824 */ /* 0x000fe800078e00ff */
[C---:B------:R-:W-:Y:S01]  /*4ab0*/  IMAD.HI.U32 R8, R17.reuse, R23, RZ ;  /* 0x0000001711087227 */ /* 0x040fe200078e00ff */
[C---:B------:R-:W-:Y:S04]  /*4ac0*/  R2UR UR19, R17.reuse ;  /* 0x00000000111372ca */ /* 0x040fe800000e0000 */
[----:B------:R-:W-:Y:S04]  /*4ad0*/  SHF.R.U32.HI R8, RZ, R28, R8 ;  /* 0x0000001cff087219 */ /* 0x000fe80000011608 */
[----:B------:R-:W-:Y:S02]  /*4ae0*/  SEL R8, R17, R8, !P0 ;  /* 0x0000000811087207 */ /* 0x000fe40004000000 */
[----:B------:R-:W-:Y:S02]  /*4af0*/  ELECT P0, URZ, PT ;  /* 0x0000000000ff782f */ /* 0x000fe40003800000 */
[C---:B------:R-:W-:Y:S01]  /*4b00*/  R2UR UR8, R8.reuse ;  /* 0x00000000080872ca */ /* 0x040fe200000e0000 */
[C---:B-12---:R-:W-:Y:S01]  /*4b10*/  IMAD.HI.U32 R0, R8.reuse, R20, RZ ;  /* 0x0000001408007227 */ /* 0x046fe200078e00ff */
[----:B------:R-:W-:Y:S02]  /*4b20*/  PLOP3.LUT P4, PT, P4, P0, PT, 0xf2, 0x2f ;  /* 0x00000000002f781c */ /* 0x000fe40002781e72 */
[----:B------:R-:W-:Y:S01]  /*4b30*/  R2UR UR20, R8 ;  /* 0x00000000081472ca */ /* 0x000fe200000e0000 */
[----:B------:R-:W-:Y:S01]  /*4b40*/  IMAD.MOV R2, RZ, RZ, -R8 ;  /* 0x000000ffff027224 */ /* 0x000fe200078e0a08 */
[----:B------:R-:W-:Y:S04]  /*4b50*/  SHF.R.U32.HI R0, RZ, R21, R0 ;  /* 0x00000015ff007219 */ /* 0x000fe80000011600 */
[----:B------:R-:W-:Y:S02]  /*4b60*/  R2UR UR21, R0 ;  /* 0x00000000001572ca */ /* 0x000fe400000e0000 */
[----:B------:R-:W-:Y:S03]  /*4b70*/  R2UR UR9, R2 ;  /* 0x00000000020972ca */ /* 0x000fe600000e0000 */
[----:B----4-:R-:W-:Y:S05]  /*4b80*/  @!P4 IADD3 R8, P0, PT, R34, 0x580, RZ ;  /* 0x000005802208c810 */ /* 0x010fea0007f1e0ff */
[----:B------:R-:W-:Y:S03]  /*4b90*/  @!P4 IMAD.X R2, RZ, RZ, R35, P0 ;  /* 0x000000ffff02c224 */ /* 0x000fe600000e0623 */
[----:B------:R-:W-:Y:S02]  /*4ba0*/  USEL UR21, UR8, UR21, !UP3 ;  /* 0x0000001508157287 */ /* 0x000fe4000d800000 */
[----:B------:R-:W-:Y:S04]  /*4bb0*/  UIMAD UR19, UR14, UR9, UR19 ;  /* 0x000000090e1372a4 */ /* 0x000fe8000f8e0213 */
[----:B------:R-:W-:Y:S05]  /*4bc0*/  IMAD R0, RZ, RZ, -UR21 ;  /* 0x80000015ff007e24 */ /* 0x000fea000f8e02ff */
[----:B------:R-:W-:Y:S11]  /*4bd0*/  R2UR UR8, R0 ;  /* 0x00000000000872ca */ /* 0x000ff600000e0000 */
[----:B------:R-:W-:Y:S02]  /*4be0*/  @!UPT UIADD3 URZ, UPT, UPT, URZ, URZ, URZ ;  /* 0x000000fffffff290 */ /* 0x000fe4000fffe0ff */
[----:B------:R-:W-:Y:S01]  /*4bf0*/  UIMAD UR20, UR7, UR8, UR20 ;  /* 0x00000008071472a4 */ /* 0x000fe2000f8e0214 */
[----:B---3--:R-:W-:Y:S11]  /*4c00*/  @!P2 BRA `(.L_x_80) ;  /* 0x0000003800b0a947 */ /* 0x008ff60003800000 */
.L_x_165:
[----:B------:R-:W2:Y:S01]  /*4c10*/  LDC.64 R12, c[0x0][0xb18] ;  /* 0x0002c600ff0c7b82 */ /* 0x000ea20000000a00 */
[----:B------:R-:W-:Y:S01]  /*4c20*/  @!P4 R2UR UR9, R2 ;  /* 0x000000000209c2ca */ /* 0x000fe200000e0000 */
[----:B------:R-:W-:Y:S01]  /*4c30*/  VOTEU.ALL UP2, P4 ;  /* 0x0000000000ff7886 */ /* 0x000fe20002040000 */
[----:B------:R-:W-:Y:S01]  /*4c40*/  @!P4 R2UR UR8, R8 ;  /* 0x000000000808c2ca */ /* 0x000fe200000e0000 */
[----:B------:R-:W-:Y:S01]  /*4c50*/  VOTEU.ALL UP1, P4 ;  /* 0x0000000000ff7886 */ /* 0x000fe20002020000 */
[----:B-1----:R-:W-:Y:S03]  /*4c60*/  @!P4 IMAD.MOV.U32 R0, RZ, RZ, 0x1000 ;  /* 0x00001000ff00c424 */ /* 0x002fe600078e00ff */
[----:B------:R-:W1:Y:S01]  /*4c70*/  @!P1 LDC R2, c[0x0][0xb0c] ;  /* 0x0002c300ff029b82 */ /* 0x000e620000000800 */
[----:B------:R-:W-:Y:S01]  /*4c80*/  @!UP2 UIADD3 UR16, UPT, UPT, UR22, 0x200, URZ ;  /* 0x000002001610a890 */ /* 0x000fe2000fffe0ff */
[----:B------:R-:W-:Y:S04]  /*4c90*/  @P3 SHF.R.U32.HI R24, RZ, 0x10, R25 ;  /* 0x00000010ff183819 */ /* 0x000fe80000011619 */
[----:B------:R-:W-:Y:S01]  /*4ca0*/  @P3 R2UR UR56, R24 ;  /* 0x00000000183832ca */ /* 0x000fe200000e0000 */
[----:B------:R-:W-:Y:S01]  /*4cb0*/  IMAD.U32 R9, RZ, RZ, UR9 ;  /* 0x00000009ff097e24 */ /* 0x000fe2000f8e00ff */
[----:B------:R-:W-:Y:S01]  /*4cc0*/  @!UP2 UPRMT UR9, URZ, 0x40, URZ ;  /* 0x00000040ff09a896 */ /* 0x000fe200080000ff */
[----:B------:R-:W-:Y:S03]  /*4cd0*/  IMAD.U32 R8, RZ, RZ, UR8 ;  /* 0x00000008ff087e24 */ /* 0x000fe6000f8e00ff */
[----:B------:R-:W-:Y:S01]  /*4ce0*/  @!P4 R2UR UR11, R9 ;  /* 0x00000000090bc2ca */ /* 0x000fe200000e0000 */
[----:B------:R-:W-:Y:S01]  /*4cf0*/  @!UP2 UPRMT UR8, UR9, 0x5410, URZ ;  /* 0x000054100908a896 */ /* 0x000fe200080000ff */
[----:B------:R-:W-:Y:S02]  /*4d00*/  @!P4 R2UR UR10, R8 ;  /* 0x00000000080ac2ca */ /* 0x000fe400000e0000 */
[----:B------:R-:W3:Y:S11]  /*4d10*/  LDC.64 R8, c[0x0][0xb10] ;  /* 0x0002c400ff087b82 */ /* 0x000ef60000000a00 */
[----:B------:R4:W-:Y:S01]  /*4d20*/  @!UP1 UTMALDG.4D.IM2COL [UR16], [UR10], UR8 ;  /* 0x000000100a0093b4 */ /* 0x0009e20008058008 */
[----:B------:R5:W-:Y:S01]  /*4d30*/  @!P4 SYNCS.ARRIVE.TRANS64.RED.A0TR RZ, [UR22+0x110], R0 ;  /* 0x00011000ffffc9a7 */ /* 0x000be20008300416 */
[C---:B---3--:R-:W-:Y:S01]  /*4d40*/  @!P1 IMAD.HI.U32 R8, R11.reuse, R8, RZ ;  /* 0x000000080b089227 */ /* 0x048fe200078e00ff */
[----:B--2---:R-:W-:Y:S02]  /*4d50*/  @!P1 ISETP.NE.AND P0, PT, R12, 0x1, PT ;  /* 0x000000010c00980c */ /* 0x004fe40003f05270 */
[----:B-1----:R-:W-:Y:S01]  /*4d60*/  @!P1 ISETP.NE.AND P2, PT, R2, 0x1, PT ;  /* 0x000000010200980c */ /* 0x002fe20003f45270 */
[----:B------:R-:W-:Y:S01]  /*4d70*/  SYNCS.ARRIVE.TRANS64.RED.A1T0 RZ, [UR45], RZ ;  /* 0x000000ffffff79a7 */ /* 0x000fe2000810042d */
[C---:B------:R-:W-:Y:S01]  /*4d80*/  @!P1 IMAD.HI.U32 R13, R10.reuse, R13, RZ ;  /* 0x0000000d0a0d9227 */ /* 0x040fe200078e00ff */
[----:B------:R-:W-:Y:S04]  /*4d90*/  @!P1 SHF.R.U32.HI R8, RZ, R9, R8 ;  /* 0x00000009ff089219 */ /* 0x000fe80000011608 */
[----:B------:R-:W-:Y:S01]  /*4da0*/  @!P1 SEL R8, R11, R8, !P2 ;  /* 0x000000080b089207 */ /* 0x000fe20005000000 */
[----:B------:R-:W1:Y:S01]  /*4db0*/  SYNCS.PHASECHK.TRANS64.TRYWAIT P5, [UR22+0x128], R14 ;  /* 0x0001280eff0075a7 */ /* 0x000e6200080a1116 */
[----:B-----5:R-:W2:Y:S02]  /*4dc0*/  @!P1 LDC R0, c[0x0][0xb20] ;  /* 0x0002c800ff009b82 */ /* 0x020ea40000000800 */
[----:B--2---:R-:W-:Y:S04]  /*4dd0*/  @!P1 SHF.R.U32.HI R0, RZ, R0, R13 ;  /* 0x00000000ff009219 */ /* 0x004fe8000001160d */
[----:B------:R-:W-:Y:S05]  /*4de0*/  @!P1 SEL R9, R10, R0, !P0 ;  /* 0x000000000a099207 */ /* 0x000fea0004000000 */
[----:B------:R-:W-:Y:S02]  /*4df0*/  @!P1 IMAD.IADD R0, R9, 0x1, -R8 ;  /* 0x0000000109009824 */ /* 0x000fe400078e0a08 */
[----:B------:R-:W-:Y:S02]  /*4e00*/  @!P1 IMAD.IADD R8, R8, 0x1, -R9 ;  /* 0x0000000108089824 */ /* 0x000fe400078e0a09 */
[----:B------:R-:W-:Y:S02]  /*4e10*/  @!P1 IMAD R11, R0, R2, R11 ;  /* 0x00000002000b9224 */ /* 0x000fe400078e020b */
[----:B------:R-:W-:Y:S01]  /*4e20*/  @!P1 IMAD R10, R8, R12, R10 ;  /* 0x0000000c080a9224 */ /* 0x000fe200078e020a */
[----:B-1--4-:R-:W-:Y:S06]  /*4e30*/  @!P5 BRA `(.L_x_81) ;  /* 0x00000038003cd947 */ /* 0x012fec0003800000 */
.L_x_167:
[----:B------:R-:W-:Y:S01]  /*4e40*/  @!P4 IADD3 R2, P0, PT, R34, 0x580, RZ ;  /* 0x000005802202c810 */ /* 0x000fe20007f1e0ff */
[----:B------:R-:W-:Y:S01]  /*4e50*/  VOTEU.ALL UP2, P4 ;  /* 0x0000000000ff7886 */ /* 0x000fe20002040000 */
[----:B------:R-:W-:Y:S01]  /*4e60*/  VOTEU.ALL UP1, P4 ;  /* 0x0000000000ff7886 */ /* 0x000fe20002020000 */
[----:B------:R-:W-:Y:S01]  /*4e70*/  UMOV UR11, UR19 ;  /* 0x00000013000b7c82 */ /* 0x000fe20008000000 */
[----:B------:R-:W-:Y:S01]  /*4e80*/  @!P4 R2UR UR9, R2 ;  /* 0x000000000209c2ca */ /* 0x000fe200000e0000 */
[----:B-1----:R-:W-:Y:S01]  /*4e90*/  @!P4 IMAD.X R0, RZ, RZ, R35, P0 ;  /* 0x000000ffff00c224 */ /* 0x002fe200000e0623 */
[----:B------:R-:W-:Y:S01]  /*4ea0*/  @!UP2 UPRMT UR16, URZ, 0x40, URZ ;  /* 0x00000040ff10a896 */ /* 0x000fe200080000ff */
[----:B------:R-:W-:Y:S01]  /*4eb0*/  LOP3.LUT R32, R32, 0x1, RZ, 0x3c, !PT ;  /* 0x0000000120207812 */ /* 0x000fe200078e3cff */
[----:B------:R-:W-:Y:S01]  /*4ec0*/  @!UP2 UIADD3 UR10, UPT, UPT, UR18, 0x40, URZ ;  /* 0x00000040120aa890 */ /* 0x000fe2000fffe0ff */
[----:B------:R-:W-:Y:S01]  /*4ed0*/  LOP3.LUT R31, R31, 0x1, RZ, 0x3c, !PT ;  /* 0x000000011f1f7812 */ /* 0x000fe200078e3cff */
[----:B------:R-:W-:Y:S01]  /*4ee0*/  @!UP2 UPRMT UR18, UR16, 0x5410, URZ ;  /* 0x000054101012a896 */ /* 0x000fe200080000ff */
[----:B------:R-:W-:Y:S01]  /*4ef0*/  @!P4 R2UR UR8, R0 ;  /* 0x000000000008c2ca */ /* 0x000fe200000e0000 */
[----:B------:R-:W-:Y:S01]  /*4f00*/  UMOV UR12, UR20 ;  /* 0x00000014000c7c82 */ /* 0x000fe20008000000 */
[----:B------:R-:W-:Y:S01]  /*4f10*/  UMOV UR13, UR21 ;  /* 0x00000015000d7c82 */ /* 0x000fe20008000000 */
[----:B------:R-:W-:Y:S02]  /*4f20*/  IMAD.IADD R14, R10, 0x1, R100 ;  /* 0x000000010a0e7824 */ /* 0x000fe400078e0264 */
[----:B------:R-:W-:Y:S02]  /*4f30*/  IMAD.IADD R17, R11, 0x1, R101 ;  /* 0x000000010b117824 */ /* 0x000fe400078e0265 */
[----:B------:R-:W-:Y:S01]  /*4f40*/  IMAD.U32 R8, RZ, RZ, UR9 ;  /* 0x00000009ff087e24 */ /* 0x000fe2000f8e00ff */
[----:B------:R-:W-:Y:S04]  /*4f50*/  @!UP2 UIADD3 UR9, UPT, UPT, UR22, 0x118, URZ ;  /* 0x000001181609a890 */ /* 0x000fe8000fffe0ff */
[----:B------:R-:W-:Y:S01]  /*4f60*/  @!P4 R2UR UR24, R8 ;  /* 0x000000000818c2ca */ /* 0x000fe200000e0000 */
[----:B------:R-:W-:Y:S01]  /*4f70*/  IMAD.U32 R9, RZ, RZ, UR8 ;  /* 0x00000008ff097e24 */ /* 0x000fe2000f8e00ff */
[----:B------:R-:W-:Y:S04]  /*4f80*/  @!UP2 UIADD3 UR8, UPT, UPT, UR22, 0x1200, URZ ;  /* 0x000012001608a890 */ /* 0x000fe8000fffe0ff */
[----:B------:R-:W-:Y:S11]  /*4f90*/  @!P4 R2UR UR25, R9 ;  /* 0x000000000919c2ca */ /* 0x000ff600000e0000 */
[----:B------:R-:W-:Y:S02]  /*4fa0*/  @!UPT UIADD3 URZ, UPT, UPT, URZ, URZ, URZ ;  /* 0x000000fffffff290 */ /* 0x000fe4000fffe0ff */
[----:B------:R2:W-:Y:S01]  /*4fb0*/  @!UP1 UTMALDG.4D.IM2COL [UR8], [UR24], UR18 ;  /* 0x00000008180093b4 */ /* 0x0005e20008058012 */
[----:B------:R2:W-:Y:S01]  /*4fc0*/  @!P4 SYNCS.ARRIVE.TRANS64.RED.A0TR RZ, [UR22+0x118], R29 ;  /* 0x0001181dffffc9a7 */ /* 0x0005e20008300416 */
[----:B------:R-:W-:Y:S01]  /*4fd0*/  UPLOP3.LUT UP1, UPT, UPT, UPT, UPT, 0x80, 0x8 ;  /* 0x000000000008789c */ /* 0x000fe20003f2f070 */
[----:B------:R-:W-:Y:S01]  /*4fe0*/  SYNCS.ARRIVE.TRANS64.RED.A1T0 RZ, [UR23], RZ ;  /* 0x000000ffffff79a7 */ /* 0x000fe20008100417 */
[----:B------:R-:W-:Y:S09]  /*4ff0*/  @P3 BRA `(.L_x_82) ;  /* 0xfffffff400383947 */ /* 0x000ff2000383ffff */
[----:B------:R-:W-:-:S04]  /*5000*/  SHF.L.U32 R2, R32, 0x1f, RZ ;  /* 0x0000001f20027819 */ /* 0x000fc800000006ff */
[----:B------:R-:W1:Y:S02]  /*5010*/  SYNCS.PHASECHK.TRANS64.TRYWAIT P0, [UR22+0x120], R2 ;  /* 0x00012002ff0075a7 */ /* 0x000e640008001116 */
[----:B-1----:R-:W-:Y:S05]  /*5020*/  @!P0 BRA `(.L_x_83) ;  /* 0x0000003400d88947 */ /* 0x002fea0003800000 */
.L_x_169:
[----:B-1----:R-:W-:-:S07]  /*5030*/  MOV R0, UR22 ;  /* 0x0000001600007c02 */ /* 0x002fce0008000f00 */
.L_x_84:
[----:B-1----:R-:W-:-:S04]  /*5040*/  SHF.L.U32 R2, R32, 0x1f, RZ ;  /* 0x0000001f20027819 */ /* 0x002fc800000006ff */
[----:B------:R1:W3:Y:S03]  /*5050*/  SYNCS.PHASECHK.TRANS64.TRYWAIT P0, [R0+URZ+0x128], R2 ;  /* 0x00012802000075a7 */ /* 0x0002e600080011ff */
[----:B---3--:R-:W-:Y:S05]  /*5060*/  @!P0 NANOSLEEP.SYNCS 0x989680 ;  /* 0x009896800000895d */ /* 0x008fea0003900000 */
[----:B------:R-:W3:Y:S02]  /*5070*/  @!P0 SYNCS.PHASECHK.TRANS64 P0, [R0+URZ+0x128], R2 ;  /* 0x00012802000085a7 */ /* 0x000ee400080010ff */
[----:B--23--:R-:W-:Y:S05]  /*5080*/  @P0 EXIT ;  /* 0x000000000000094d */ /* 0x00cfea0003800000 */
[----:B------:R-:W-:Y:S05]  /*5090*/  BRA `(.L_x_84) ;  /* 0xfffffffc00e87947 */ /* 0x000fea000383ffff */
.L_x_73:
[----:B------:R-:W-:-:S06]  /*50a0*/  UISETP.GE.AND UP1, UPT, UR8, 0x4, UPT ;  /* 0x000000040800788c */ /* 0x000fcc000bf26270 */
[----:B------:R-:W-:-:S13]  /*50b0*/  PLOP3.LUT P0, PT, PT, PT, UP1, 0x80, 0x8 ;  /* 0x000000000008781c */ /* 0x000fda0003f0f018 */
[----:B------:R-:W-:Y:S05]  /*50c0*/  @!P0 EXIT ;  /* 0x000000000000894d */ /* 0x000fea0003800000 */
[----:B------:R-:W-:Y:S01]  /*50d0*/  BAR.SYNC.DEFER_BLOCKING 0x6, 0xa0 ;  /* 0x0182800000007b1d */ /* 0x000fe20000010000 */
[C---:B------:R-:W-:Y:S01]  /*50e0*/  IMAD.SHL.U32 R4, R111.reuse, 0x40, RZ ;  /* 0x000000406f047824 */ /* 0x040fe200078e00ff */
[C---:B------:R-:W-:Y:S01]  /*50f0*/  LOP3.LUT R112, R111.reuse, 0x60, RZ, 0xc0, !PT ;  /* 0x000000606f707812 */ /* 0x040fe200078ec0ff */
[C---:B------:R-:W-:Y:S01]  /*5100*/  IMAD.SHL.U32 R110, R111.reuse, 0x20, RZ ;  /* 0x000000206f6e7824 */ /* 0x040fe200078e00ff */
[----:B------:R-:W-:Y:S01]  /*5110*/  CS2R R108, SRZ ;  /* 0x00000000006c7805 */ /* 0x000fe2000001ff00 */
[C---:B------:R-:W-:Y:S01]  /*5120*/  IMAD.SHL.U32 R5, R111.reuse, 0x2, RZ ;  /* 0x000000026f057824 */ /* 0x040fe200078e00ff */
[----:B------:R-:W-:Y:S02]  /*5130*/  UMOV UR51, 0x400 ;  /* 0x0000040000337882 */ /* 0x000fe40000000000 */
[----:B------:R-:W1:Y:S01]  /*5140*/  LDC R105, c[0x0][0x370] ;  /* 0x0000dc00ff697b82 */ /* 0x000e620000000800 */
[----:B------:R-:W-:Y:S01]  /*5150*/  ULEA UR51, UR45, UR51, 0x18 ;  /* 0x000000332d337291 */ /* 0x000fe2000f8ec0ff */
[----:B------:R-:W-:Y:S01]  /*5160*/  LOP3.LUT R0, R4, 0x180, RZ, 0xc0, !PT ;  /* 0x0000018004007812 */ /* 0x000fe200078ec0ff */
[C---:B------:R-:W-:Y:S01]  /*5170*/  IMAD.U32 R46, R111.reuse, 0x10000, RZ ;  /* 0x000100006f2e7824 */ /* 0x040fe200078e00ff */
[----:B------:R-:W-:Y:S01]  /*5180*/  LOP3.LUT R110, R110, 0xc00, RZ, 0xc0, !PT ;  /* 0x00000c006e6e7812 */ /* 0x000fe200078ec0ff */
[----:B------:R-:W-:Y:S01]  /*5190*/  UIADD3 UR4, UPT, UPT, UR51, 0x2200, URZ ;  /* 0x0000220033047890 */ /* 0x000fe2000fffe0ff */
[----:B------:R-:W-:Y:S01]  /*51a0*/  LOP3.LUT R5, R0, 0x20, R5, 0xf8, !PT ;  /* 0x0000002000057812 */ /* 0x000fe200078ef805 */
[C---:B------:R-:W-:Y:S01]  /*51b0*/  IMAD.SHL.U32 R0, R111.reuse, 0x8, RZ ;  /* 0x000000086f007824 */ /* 0x040fe200078e00ff */
[----:B------:R-:W2:Y:S01]  /*51c0*/  LDC R42, c[0x0][0xb0c] ;  /* 0x0002c300ff2a7b82 */ /* 0x000ea20000000800 */
[----:B------:R-:W-:Y:S01]  /*51d0*/  LOP3.LUT R110, R110, 0x40, R4, 0xf8, !PT ;  /* 0x000000406e6e7812 */ /* 0x000fe200078ef804 */
[----:B------:R-:W-:Y:S01]  /*51e0*/  IMAD.MOV.U32 R45, RZ, RZ, RZ ;  /* 0x000000ffff2d7224 */ /* 0x000fe200078e00ff */
[----:B------:R-:W-:-:S02]  /*51f0*/  LOP3.LUT R111, R111, 0x2, RZ, 0xc0, !PT ;  /* 0x000000026f6f7812 */ /* 0x000fc400078ec0ff */
[----:B------:R-:W-:Y:S02]  /*5200*/  CS2R R106, SRZ ;  /* 0x00000000006a7805 */ /* 0x000fe4000001ff00 */
[----:B------:R-:W-:Y:S01]  /*5210*/  LOP3.LUT R0, R5, 0x30, R0, 0x78, !PT ;  /* 0x0000003005007812 */ /* 0x000fe200078e7800 */
[----:B------:R-:W-:Y:S01]  /*5220*/  IMAD.U32 R115, RZ, RZ, UR4 ;  /* 0x00000004ff737e24 */ /* 0x000fe2000f8e00ff */
[----:B------:R-:W-:Y:S01]  /*5230*/  LOP3.LUT R110, R110, 0x200, R4, 0xf8, !PT ;  /* 0x000002006e6e7812 */ /* 0x000fe200078ef804 */
[----:B------:R-:W4:Y:S01]  /*5240*/  LDC R103, c[0x0][0xb20] ;  /* 0x0002c800ff677b82 */ /* 0x000f220000000800 */
[----:B------:R-:W3:Y:S01]  /*5250*/  LDS R2, [UR51+0x190] ;  /* 0x00019033ff027984 */ /* 0x000ee20008000800 */
[----:B------:R-:W-:Y:S01]  /*5260*/  LOP3.LUT R46, R46, 0x600000, RZ, 0xc0, !PT ;  /* 0x006000002e2e7812 */ /* 0x000fe200078ec0ff */
[----:B------:R-:W-:Y:S01]  /*5270*/  IMAD.MOV R114, RZ, RZ, -R111 ;  /* 0x000000ffff727224 */ /* 0x000fe200078e0a6f */
[----:B------:R-:W-:Y:S01]  /*5280*/  LOP3.LUT R110, R110, R0, RZ, 0xfc, !PT ;  /* 0x000000006e6e7212 */ /* 0x000fe200078efcff */
[----:B------:R-:W1:Y:S03]  /*5290*/  LDCU.64 UR54, c[0x0][0x348] ;  /* 0x00006900ff3677ac */ /* 0x000e660008000a00 */
[----:B------:R-:W1:Y:S01]  /*52a0*/  LDC R41, c[0x0][0xb30] ;  /* 0x0002cc00ff297b82 */ /* 0x000e620000000800 */
[----:B------:R-:W1:Y:S01]  /*52b0*/  LDCU.64 UR36, c[0x0][0x888] ;  /* 0x00011100ff2477ac */ /* 0x000e620008000a00 */
[----:B------:R-:W1:Y:S06]  /*52c0*/  LDCU.64 UR38, c[0x0][0x890] ;  /* 0x00011200ff2677ac */ /* 0x000e6c0008000a00 */
[----:B------:R-:W1:Y:S01]  /*52d0*/  LDC.64 R94, c[0x0][0xb10] ;  /* 0x0002c400ff5e7b82 */ /* 0x000e620000000a00 */
[----:B------:R-:W1:Y:S01]  /*52e0*/  LDCU.64 UR46, c[0x0][0xa90] ;  /* 0x00015200ff2e77ac */ /* 0x000e620008000a00 */
[----:B------:R-:W-:-:S06]  /*52f0*/  UIADD3 UR50, UPT, UPT, UR51, 0x200, URZ ;  /* 0x0000020033327890 */ /* 0x000fcc000fffe0ff */
[----:B------:R-:W1:Y:S08]  /*5300*/  LDC.64 R38, c[0x0][0xb18] ;  /* 0x0002c600ff267b82 */ /* 0x000e700000000a00 */
[----:B------:R-:W1:Y:S08]  /*5310*/  LDC.64 R36, c[0x0][0xb28] ;  /* 0x0002ca00ff247b82 */ /* 0x000e700000000a00 */
[----:B------:R-:W1:Y:S01]  /*5320*/  LDC.64 R92, c[0x0][0x8b0] ;  /* 0x00022c00ff5c7b82 */ /* 0x000e620000000a00 */
[C---:B---3--:R-:W-:Y:S01]  /*5330*/  VIADD R3, R2.reuse, 0x80 ;  /* 0x0000008002037836 */ /* 0x048fe20000000000 */
[----:B------:R-:W-:-:S04]  /*5340*/  LOP3.LUT R2, R2, 0xffff, RZ, 0xc0, !PT ;  /* 0x0000ffff02027812 */ /* 0x000fc800078ec0ff */
[----:B------:R-:W-:Y:S02]  /*5350*/  LOP3.LUT R3, R3, 0xffff, RZ, 0xc0, !PT ;  /* 0x0000ffff03037812 */ /* 0x000fe400078ec0ff */
[----:B------:R-:W3:Y:S03]  /*5360*/  LDC.64 R82, c[0x0][0x8a8] ;  /* 0x00022a00ff527b82 */ /* 0x000ee60000000a00 */
[----:B------:R1:W-:Y:S05]  /*5370*/  STL.64 [R1], R2 ;  /* 0x0000000201007387 */ /* 0x0003ea0000100a00 */
[----:B------:R-:W1:Y:S08]  /*5380*/  LDC.64 R98, c[0x0][0xa80] ;  /* 0x0002a000ff627b82 */ /* 0x000e700000000a00 */
[----:B------:R-:W1:Y:S08]  /*5390*/  LDC.64 R96, c[0x0][0xa88] ;  /* 0x0002a200ff607b82 */ /* 0x000e700000000a00 */
[----:B--2-4-:R-:W1:Y:S02]  /*53a0*/  LDC R104, c[0x0][0x374] ;  /* 0x0000dd00ff687b82 */ /* 0x014e640000000800 */
.L_x_111:
[----:B-1----:R-:W-:Y:S04]  /*53b0*/  SHF.L.U32 R2, R108, 0x1f, RZ ;  /* 0x0000001f6c027819 */ /* 0x002fe800000006ff */
[----:B------:R-:W1:Y:S02]  /*53c0*/  SYNCS.PHASECHK.TRANS64.TRYWAIT P0, [UR51+0x140], R2 ;  /* 0x00014002ff0075a7 */ /* 0x000e640008001133 */
[----:B-1----:R-:W-:Y:S05]  /*53d0*/  @!P0 BRA `(.L_x_85) ;  /* 0x0000003400048947 */ /* 0x002fea0003800000 */
.L_x_171:
[----:B------:R-:W2:Y:S01]  /*53e0*/  LDC.64 R10, c[0x0][0xb10] ;  /* 0x0002c400ff0a7b82 */ /* 0x000ea20000000a00 */
[----:B------:R-:W4:Y:S01]  /*53f0*/  LDS.128 R20, [UR51+0x180] ;  /* 0x00018033ff147984 */ /* 0x000f220008000c00 */
[----:B------:R-:W-:Y:S01]  /*5400*/  UIADD3 UR4, UPT, UPT, UR51, 0x148, URZ ;  /* 0x0000014833047890 */ /* 0x000fe2000fffe0ff */
[----:B-1----:R-:W-:Y:S01]  /*5410*/  IMAD R0, R45, 0x4, R1 ;  /* 0x000000042d007824 */ /* 0x002fe200078e0201 */
[----:B------:R-:W-:Y:S04]  /*5420*/  ISETP.NE.AND P1, PT, R41, 0x1, PT ;  /* 0x000000012900780c */ /* 0x000fe80003f25270 */
[----:B------:R-:W1:Y:S01]  /*5430*/  LDC.64 R8, c[0x0][0xb18] ;  /* 0x0002c600ff087b82 */ /* 0x000e620000000a00 */
[----:B------:R-:W-:Y:S01]  /*5440*/  UPRMT UR4, URZ, 0x654, UR4 ;  /* 0x00000654ff047896 */ /* 0x000fe20008000004 */
[----:B------:R-:W-:Y:S01]  /*5450*/  ISETP.GE.AND P0, PT, R40, 0x1, PT ;  /* 0x000000012800780c */ /* 0x000fe20003f06270 */
[----:B------:R-:W-:Y:S01]  /*5460*/  @!PT LDS RZ, [RZ] ;  /* 0x00000000fffff984 */ /* 0x000fe20000000800 */
[----:B------:R-:W-:Y:S01]  /*5470*/  @!PT LDS RZ, [RZ] ;  /* 0x00000000fffff984 */ /* 0x000fe20000000800 */
[----:B------:R-:W-:Y:S01]  /*5480*/  @!PT LDS RZ, [RZ] ;  /* 0x00000000fffff984 */ /* 0x000fe20000000800 */
[----:B------:R-:W-:Y:S01]  /*5490*/  @!PT LDS RZ, [RZ] ;  /* 0x00000000fffff984 */ /* 0x000fe20000000800 */
[----:B------:R3:W-:Y:S06]  /*54a0*/  MEMBAR.ALL.CTA ;  /* 0x0000000000007992 */ /* 0x0007ec0000008000 */
[----:B---3--:R-:W3:Y:S01]  /*54b0*/  FENCE.VIEW.ASYNC.S ;  /* 0x00000000000073c6 */ /* 0x008ee20000000000 */
[----:B------:R-:W1:Y:S08]  /*54c0*/  @!P1 LDC R12, c[0x0][0xb20] ;  /* 0x0002c800ff0c9b82 */ /* 0x000e700000000800 */
[----:B------:R-:W1:Y:S01]  /*54d0*/  @!P1 LDC R7, c[0x0][0xb0c] ;  /* 0x0002c300ff079b82 */ /* 0x000e620000000800 */
[----:B---3--:R-:W-:Y:S01]  /*54e0*/  SYNCS.ARRIVE.TRANS64.RED.A1T0 RZ, [UR4], RZ ;  /* 0x000000ffffff79a7 */ /* 0x008fe20008100404 */
[----:B------:R3:W5:Y:S01]  /*54f0*/  LDL R16, [R0] ;  /* 0x0000000000107983 */ /* 0x0007620000100800 */
[----:B----4-:R-:W-:Y:S04]  /*5500*/  LOP3.LUT P4, RZ, R22, 0x1, RZ, 0xc0, !PT ;  /* 0x0000000116ff7812 */ /* 0x010fe8000788c0ff */
[----:B------:R-:W-:Y:S09]  /*5510*/  P2R R116, PR, RZ, 0x10 ;  /* 0x00000010ff747803 */ /* 0x000ff20000000000 */
[----:B------:R-:W-:Y:S02]  /*5520*/  @P4 MOV R44, R20 ;  /* 0x00000014002c4202 */ /* 0x000fe40000000f00 */
[----:B------:R-:W-:Y:S01]  /*5530*/  @P4 LOP3.LUT R43, R21, 0xffff, RZ, 0xc0, !PT ;  /* 0x0000ffff152b4812 */ /* 0x000fe200078ec0ff */
[----:B--23--:R-:W-:Y:S06]  /*5540*/  @!P0 BRA `(.L_x_86) ;  /* 0x0000000000a48947 */ /* 0x00cfec0003800000 */
[----:B------:R-:W-:Y:S01]  /*5550*/  IMAD.HI.U32 R0, R104, R39, RZ ;  /* 0x0000002768007227 */ /* 0x000fe200078e00ff */
[----:B------:R-:W-:Y:S02]  /*5560*/  ISETP.NE.AND P0, PT, R38, 0x1, PT ;  /* 0x000000012600780c */ /* 0x000fe40003f05270 */
[----:B------:R-:W-:Y:S01]  /*5570*/  ISETP.NE.AND P2, PT, R40, 0x1, PT ;  /* 0x000000012800780c */ /* 0x000fe20003f45270 */
[----:B------:R-:W-:Y:S01]  /*5580*/  IMAD.HI.U32 R4, R105, R94, RZ ;  /* 0x0000005e69047227 */ /* 0x000fe200078e00ff */
[----:B------:R-:W-:Y:S02]  /*5590*/  SHF.R.U32.HI R0, RZ, R103, R0 ;  /* 0x00000067ff007219 */ /* 0x000fe40000011600 */
[----:B------:R-:W-:Y:S01]  /*55a0*/  ISETP.NE.AND P3, PT, R42, 0x1, PT ;  /* 0x000000012a00780c */ /* 0x000fe20003f65270 */
[----:B------:R-:W-:Y:S01]  /*55b0*/  IMAD.HI.U32 R6, R43, R39, RZ ;  /* 0x000000272b067227 */ /* 0x000fe200078e00ff */
[-C--:B------:R-:W-:Y:S02]  /*55c0*/  SHF.R.U32.HI R4, RZ, R95.reuse, R4 ;  /* 0x0000005fff047219 */ /* 0x080fe40000011604 */
        /* <DEDUP_REMOVED lines=14> */
[C---:B------:R-:W-:Y:S03]  /*56b0*/  IMAD.HI.U32 R0, R3.reuse, R36, RZ ;  /* 0x0000002403007227 */ /* 0x040fe600078e00ff */
[C---:B------:R-:W-:Y:S02]  /*56c0*/  ISETP.GE.OR P0, PT, R2.reuse, R5, P0 ;  /* 0x000000050200720c */ /* 0x040fe40000706670 */
[----:B------:R-:W-:Y:S04]  /*56d0*/  SHF.R.U32.HI R0, RZ, R37, R0 ;  /* 0x00000025ff007219 */ /* 0x000fe80000011600 */
[C---:B------:R-:W-:Y:S05]  /*56e0*/  SEL R6, R3.reuse, R0, !P2 ;  /* 0x0000000003067207 */ /* 0x040fea0005000000 */
        /* <DEDUP_REMOVED lines=14> */
[----:B------:R-:W-:Y:S07]  /*57d0*/  IMAD R43, R3, R38, R43 ;  /* 0x00000026032b7224 */ /* 0x000fee00078e022b */
.L_x_86:
[----:B-1----:R-:W-:Y:S01]  /*57e0*/  @!P1 ISETP.NE.AND P0, PT, R8, 0x1, PT ;  /* 0x000000010800980c */ /* 0x002fe20003f05270 */
[----:B------:R-:W-:Y:S01]  /*57f0*/  @!P1 IMAD.HI.U32 R0, R44, R10, RZ ;  /* 0x0000000a2c009227 */ /* 0x000fe200078e00ff */
[----:B------:R-:W-:Y:S01]  /*5800*/  @!P1 ISETP.NE.AND P2, PT, R7, 0x1, PT ;  /* 0x000000010700980c */ /* 0x000fe20003f45270 */
[----:B------:R-:W-:Y:S01]  /*5810*/  ULOP3.LUT UP0, URZ, UR50, 0x1b0, URZ, 0xc0, !UPT ;  /* 0x000001b032ff7892 */ /* 0x000fe2000f80c0ff */
[----:B------:R-:W-:Y:S01]  /*5820*/  @P4 SHF.R.U32.HI R20, RZ, 0x10, R21 ;  /* 0x00000010ff144819 */ /* 0x000fe20000011615 */
[C---:B------:R-:W-:Y:S01]  /*5830*/  @!P1 IMAD.HI.U32 R2, R43.reuse, R9, RZ ;  /* 0x000000092b029227 */ /* 0x040fe200078e00ff */
[----:B------:R-:W-:Y:S02]  /*5840*/  @!P1 SHF.R.U32.HI R0, RZ, R11, R0 ;  /* 0x0000000bff009219 */ /* 0x000fe40000011600 */
[----:B------:R-:W-:Y:S02]  /*5850*/  R2UR UR41, R14 ;  /* 0x000000000e2972ca */ /* 0x000fe400000e0000 */
[----:B------:R-:W-:Y:S02]  /*5860*/  @!P1 SHF.R.U32.HI R2, RZ, R12, R2 ;  /* 0x0000000cff029219 */ /* 0x000fe40000011602 */
[----:B------:R-:W-:Y:S02]  /*5870*/  @!P1 SEL R3, R44, R0, !P2 ;  /* 0x000000002c039207 */ /* 0x000fe40005000000 */
[----:B------:R-:W-:Y:S02]  /*5880*/  @!P1 SEL R2, R43, R2, !P0 ;  /* 0x000000022b029207 */ /* 0x000fe40004000000 */
[----:B------:R-:W-:Y:S03]  /*5890*/  @P4 R2UR UR52, R20 ;  /* 0x00000000143442ca */ /* 0x000fe600000e0000 */
[----:B------:R-:W-:Y:S02]  /*58a0*/  @!P1 IMAD.IADD R0, R2, 0x1, -R3 ;  /* 0x0000000102009824 */ /* 0x000fe400078e0a03 */
[----:B------:R-:W-:Y:S01]  /*58b0*/  @!P1 IMAD.IADD R2, R3, 0x1, -R2 ;  /* 0x0000000103029824 */ /* 0x000fe200078e0a02 */
[----:B------:R-:W-:Y:S01]  /*58c0*/  USHF.L.U32 UR41, UR41, 0x7, URZ ;  /* 0x0000000729297899 */ /* 0x000fe200080006ff */
[----:B------:R-:W-:Y:S02]  /*58d0*/  @!P1 IMAD R44, R0, R7, R44 ;  /* 0x00000007002c9224 */ /* 0x000fe400078e022c */
[----:B------:R-:W-:Y:S01]  /*58e0*/  @!P1 IMAD R43, R2, R8, R43 ;  /* 0x00000008022b9224 */ /* 0x000fe200078e022b */
[----:B------:R-:W-:Y:S08]  /*58f0*/  BRA.U !UP0, `(.L_x_87) ;  /* 0x0000000108407547 */ /* 0x000ff0000b800000 */
[----:B------:R-:W1:Y:S01]  /*5900*/  LDCU.64 UR8, c[0x4][0x80] ;  /* 0x01001000ff0877ac */ /* 0x000e620008000a00 */
[----:B------:R-:W-:Y:S01]  /*5910*/  MOV R3, 0x0 ;  /* 0x0000000000037802 */ /* 0x000fe20000000f00 */
[----:B------:R-:W-:Y:S02]  /*5920*/  HFMA2 R12, -RZ, RZ, 0, 5.9604644775390625e-08 ;  /* 0x00000001ff0c7431 */ /* 0x000fe400000001ff */
[----:B------:R-:W-:Y:S02]  /*5930*/  IMAD.MOV.U32 R8, RZ, RZ, 0x70 ;  /* 0x00000070ff087424 */ /* 0x000fe400078e00ff */
[----:B------:R-:W-:Y:S01]  /*5940*/  IMAD.MOV.U32 R13, RZ, RZ, RZ ;  /* 0x000000ffff0d7224 */ /* 0x000fe200078e00ff */
[----:B------:R-:W2:Y:S01]  /*5950*/  LDCU.64 UR6, c[0x4][0x88] ;  /* 0x01001100ff0677ac */ /* 0x000ea20008000a00 */
[----:B------:R-:W3:Y:S01]  /*5960*/  LDC.64 R2, c[0x4][R3] ;  /* 0x0100000003027b82 */ /* 0x000ee20000000a00 */
[----:B------:R-:W4:Y:S01]  /*5970*/  LDCU.64 UR4, c[0x4][0x8] ;  /* 0x01000100ff0477ac */ /* 0x000f220008000a00 */
[----:B-1----:R-:W-:Y:S01]  /*5980*/  MOV R5, UR9 ;  /* 0x0000000900057c02 */ /* 0x002fe20008000f00 */
[----:B------:R-:W-:Y:S01]  /*5990*/  IMAD.U32 R4, RZ, RZ, UR8 ;  /* 0x00000008ff047e24 */ /* 0x000fe2000f8e00ff */
[----:B--2---:R-:W-:Y:S01]  /*59a0*/  MOV R7, UR7 ;  /* 0x0000000700077c02 */ /* 0x004fe20008000f00 */
[----:B------:R-:W-:Y:S01]  /*59b0*/  IMAD.U32 R6, RZ, RZ, UR6 ;  /* 0x00000006ff067e24 */ /* 0x000fe2000f8e00ff */
[----:B----4-:R-:W-:Y:S01]  /*59c0*/  MOV R11, UR5 ;  /* 0x00000005000b7c02 */ /* 0x010fe20008000f00 */
[----:B------:R-:W-:Y:S02]  /*59d0*/  IMAD.U32 R10, RZ, RZ, UR4 ;  /* 0x00000004ff0a7e24 */ /* 0x000fe4000f8e00ff */
[----:B------:R-:W-:Y:S07]  /*59e0*/  LEPC R20, `(.L_x_87) ;  /* 0x000000001014794e */ /* 0x000fee0000000000 */
[----:B---3-5:R-:W-:Y:S05]  /*59f0*/  CALL.ABS.NOINC R2 ;  /* 0x0000000002007343 */ /* 0x028fea0003c00000 */
.L_x_87:
[----:B------:R-:W-:Y:S01]  /*5a00*/  LOP3.LUT P0, RZ, R115, 0x1b0, RZ, 0xc0, !PT ;  /* 0x000001b073ff7812 */ /* 0x000fe2000780c0ff */
[----:B------:R-:W-:Y:S11]  /*5a10*/  BSSY.RECONVERGENT B6, `(.L_x_88) ;  /* 0x0000013000067945 */ /* 0x000ff60003800200 */
[----:B------:R-:W-:Y:S01]  /*5a20*/  @!UPT UIADD3 URZ, UPT, UPT, URZ, URZ, URZ ;  /* 0x000000fffffff290 */ /* 0x000fe2000fffe0ff */
[----:B------:R-:W-:Y:S05]  /*5a30*/  @!P0 BRA `(.L_x_89) ;  /* 0x0000000000408947 */ /* 0x000fea0003800000 */
        /* <DEDUP_REMOVED lines=16> */
.L_x_89:
[----:B------:R-:W-:Y:S05]  /*5b40*/  BSYNC.RECONVERGENT B6 ;  /* 0x0000000000067941 */ /* 0x000fea0003800200 */
.L_x_88:
[----:B------:R-:W-:Y:S01]  /*5b50*/  ISETP.NE.U32.AND P4, PT, R92, RZ, PT ;  /* 0x000000ff5c00720c */ /* 0x000fe20003f85070 */
[----:B------:R-:W-:Y:S01]  /*5b60*/  UISETP.NE.AND UP2, UPT, UR53, URZ, UPT ;  /* 0x000000ff3500728c */ /* 0x000fe2000bf45270 */
[----:B------:R-:W-:Y:S01]  /*5b70*/  ISETP.NE.U32.AND P2, PT, RZ, UR36, PT ;  /* 0x00000024ff007c0c */ /* 0x000fe2000bf45070 */
[----:B------:R-:W-:Y:S01]  /*5b80*/  UISETP.NE.U32.AND UP1, UPT, UR38, URZ, UPT ;  /* 0x000000ff2600728c */ /* 0x000fe2000bf25070 */
[----:B------:R-:W-:Y:S01]  /*5b90*/  ISETP.NE.AND.EX P4, PT, R93, RZ, PT, P4 ;  /* 0x000000ff5d00720c */ /* 0x000fe20003f85340 */
[----:B------:R-:W-:Y:S01]  /*5ba0*/  UPLOP3.LUT UP0, UPT, UPT, UPT, UPT, 0x40, 0x4 ;  /* 0x000000000004789c */ /* 0x000fe20003f0e870 */
[----:B------:R-:W-:Y:S01]  /*5bb0*/  ISETP.NE.AND.EX P2, PT, RZ, UR37, PT, P2 ;  /* 0x00000025ff007c0c */ /* 0x000fe2000bf45320 */
[----:B------:R-:W-:Y:S01]  /*5bc0*/  UISETP.NE.AND.EX UP1, UPT, UR39, URZ, UPT, UP1 ;  /* 0x000000ff2700728c */ /* 0x000fe2000bf25310 */
[----:B------:R-:W-:Y:S04]  /*5bd0*/  PLOP3.LUT P1, PT, PT, PT, UP2, 0x80, 0x8 ;  /* 0x000000000008781c */ /* 0x000fe80003f2f028 */
[----:B------:R-:W-:Y:S06]  /*5be0*/  @UP2 UPLOP3.LUT UP0, UPT, UPT, UPT, UP1, 0x80, 0x8 ;  /* 0x000000000008289c */ /* 0x000fec0003f0f010 */
[----:B------:R-:W-:Y:S01]  /*5bf0*/  PLOP3.LUT P0, PT, PT, PT, UP0, 0x80, 0x8 ;  /* 0x000000000008781c */ /* 0x000fe20003f0f008 */
[----:B------:R-:W-:Y:S01]  /*5c00*/  @!UPT UIADD3 URZ, UPT, UPT, URZ, URZ, URZ ;  /* 0x000000fffffff290 */ /* 0x000fe2000fffe0ff */
[----:B------:R-:W-:Y:S11]  /*5c10*/  BRA.U !UP1, `(.L_x_90) ;  /* 0x0000000109387547 */ /* 0x000ff6000b800000 */
[----:B------:R-:W-:Y:S01]  /*5c20*/  UISETP.NE.U32.AND UP0, UPT, UR36, URZ, UPT ;  /* 0x000000ff2400728c */ /* 0x000fe2000bf05070 */
[----:B------:R-:W-:Y:S02]  /*5c30*/  HFMA2 R0, -RZ, RZ, 0, 5.9604644775390625e-08 ;  /* 0x00000001ff007431 */ /* 0x000fe400000001ff */
[----:B------:R-:W-:Y:S01]  /*5c40*/  IMAD.MOV.U32 R102, RZ, RZ, 0x1 ;  /* 0x00000001ff667424 */ /* 0x000fe200078e00ff */
[----:B------:R-:W-:Y:S06]  /*5c50*/  UISETP.NE.AND.EX UP0, UPT, UR37, URZ, UPT, UP0 ;  /* 0x000000ff2500728c */ /* 0x000fec000bf05300 */
        /* <DEDUP_REMOVED lines=9> */
[----:B-12---:R-:W-:Y:S02]  /*5cf0*/  @!P3 IMAD.U32 R49, RZ, RZ, UR4 ;  /* 0x00000004ff31be24 */ /* 0x006fe4000f8e00ff */
.L_x_90:
[----:B------:R-:W-:Y:S05]  /*5d00*/  @!P4 BRA `(.L_x_91) ;  /* 0x000000000020c947 */ /* 0x000fea0003800000 */
[----:B------:R-:W-:Y:S04]  /*5d10*/  ISETP.NE.U32.AND P3, PT, R82, RZ, PT ;  /* 0x000000ff5200720c */ /* 0x000fe80003f65070 */
[----:B------:R-:W-:Y:S11]  /*5d20*/  ISETP.NE.AND.EX P3, PT, R83, RZ, PT, P3 ;  /* 0x000000ff5300720c */ /* 0x000ff60003f65330 */
[----:B------:R-:W-:Y:S02]  /*5d30*/  @!UPT UIADD3 URZ, UPT, UPT, URZ, URZ, URZ ;  /* 0x000000fffffff290 */ /* 0x000fe4000fffe0ff */
[----:B------:R-:W1:Y:S01]  /*5d40*/  @P3 LDC.64 R2, c[0x0][0x8a8] ;  /* 0x00022a00ff023b82 */ /* 0x000e620000000a00 */
[----:B------:R-:W-:Y:S04]  /*5d50*/  @P3 IMAD R0, R92, UR56, RZ ;  /* 0x000000385c003c24 */ /* 0x000fe8000f8e02ff */
[----:B-1----:R-:W-:Y:S05]  /*5d60*/  @P3 IMAD.WIDE R2, R0, 0x4, R2 ;  /* 0x0000000400023825 */ /* 0x002fea00078e0202 */
[----:B-----5:R1:W5:Y:S02]  /*5d70*/  @P3 LDG.E R47, desc[UR48][R2.64] ;  /* 0x00000030022f3981 */ /* 0x020364000c1e1900 */
[----:B-1----:R-:W2:Y:S02]  /*5d80*/  @!P3 LDC R47, c[0x0][0x8a0] ;  /* 0x00022800ff2fbb82 */ /* 0x002ea40000000800 */
.L_x_91:
[----:B-----5:R-:W-:Y:S01]  /*5d90*/  FSETP.NEU.AND P4, PT, R49, RZ, PT ;  /* 0x000000ff3100720b */ /* 0x020fe20003f8d000 */
[----:B------:R-:W-:Y:S01]  /*5da0*/  IMAD.SHL.U32 R119, R17, 0x40, RZ ;  /* 0x0000004011777824 */ /* 0x000fe200078e00ff */
[----:B------:R-:W-:Y:S01]  /*5db0*/  SEL R5, RZ, 0xffffffff, P2 ;  /* 0xffffffffff057807 */ /* 0x000fe20001000000 */
[----:B------:R-:W-:Y:S01]  /*5dc0*/  BSSY B1, `(.L_x_92) ;  /* 0x0000047000017945 */ /* 0x000fe20003800000 */
[----:B------:R-:W-:Y:S01]  /*5dd0*/  LOP3.LUT P3, RZ, R102, 0xff, RZ, 0xc0, !PT ;  /* 0x000000ff66ff7812 */ /* 0x000fe2000786c0ff */
[----:B------:R-:W-:Y:S01]  /*5de0*/  IMAD.HI.U32 R117, R119, R99, RZ ;  /* 0x0000006377757227 */ /* 0x000fe200078e00ff */
[----:B------:R-:W-:Y:S02]  /*5df0*/  @P1 SEL R0, RZ, 0xffffffff, P4 ;  /* 0xffffffffff001807 */ /* 0x000fe40002000000 */
[----:B------:R-:W-:Y:S01]  /*5e00*/  LEA R120, R45, UR51, 0x3 ;  /* 0x000000332d787c11 */ /* 0x000fe2000f8e18ff */
[----:B------:R-:W-:Y:S01]  /*5e10*/  IMAD.MOV.U32 R121, RZ, RZ, 0x1 ;  /* 0x00000001ff797424 */ /* 0x000fe200078e00ff */
[----:B------:R-:W-:Y:S01]  /*5e20*/  @P0 SEL R0, R5, R0, !P3 ;  /* 0x0000000005000207 */ /* 0x000fe20005800000 */
[----:B------:R-:W-:Y:S01]  /*5e30*/  IMAD.IADD R48, R46, 0x1, R16 ;  /* 0x000000012e307824 */ /* 0x000fe200078e0210 */
[----:B------:R-:W-:Y:S02]  /*5e40*/  ISETP.NE.AND P2, PT, R98, 0x1, PT ;  /* 0x000000016200780c */ /* 0x000fe40003f45270 */
[----:B------:R-:W-:Y:S02]  /*5e50*/  CS2R R90, SRZ ;  /* 0x00000000005a7805 */ /* 0x000fe4000001ff00 */
[----:B------:R-:W-:Y:S02]  /*5e60*/  @P1 LOP3.LUT R0, R0, 0x1, RZ, 0xc0, !PT ;  /* 0x0000000100001812 */ /* 0x000fe400078ec0ff */
[----:B------:R-:W-:Y:S02]  /*5e70*/  CS2R R88, SRZ ;  /* 0x0000000000587805 */ /* 0x000fe4000001ff00 */
[----:B------:R-:W-:Y:S02]  /*5e80*/  SHF.R.U32.HI R117, RZ, R96, R117 ;  /* 0x00000060ff757219 */ /* 0x000fe40000011675 */
[----:B------:R-:W-:Y:S02]  /*5e90*/  CS2R R86, SRZ ;  /* 0x0000000000567805 */ /* 0x000fe4000001ff00 */
[----:B------:R-:W-:Y:S02]  /*5ea0*/  ISETP.NE.U32.OR P6, PT, R0, 0x1, !P1 ;  /* 0x000000010000780c */ /* 0x000fe40004fc5470 */
[----:B------:R-:W-:Y:S02]  /*5eb0*/  CS2R R84, SRZ ;  /* 0x0000000000547805 */ /* 0x000fe4000001ff00 */
[----:B------:R-:W-:Y:S02]  /*5ec0*/  LEA R0, R107, UR51, 0x3 ;  /* 0x000000336b007c11 */ /* 0x000fe4000f8e18ff */
[----:B------:R-:W-:Y:S02]  /*5ed0*/  SEL R117, R119, R117, !P2 ;  /* 0x0000007577757207 */ /* 0x000fe40005000000 */
[----:B------:R-:W-:Y:S02]  /*5ee0*/  PLOP3.LUT P2, PT, PT, PT, UP1, 0x80, 0x8 ;  /* 0x000000000008781c */ /* 0x000fe40003f4f018 */
[----:B------:R-:W-:Y:S01]  /*5ef0*/  SEL R4, RZ, 0xffffffff, P4 ;  /* 0xffffffffff047807 */ /* 0x000fe20002000000 */
[----:B------:R-:W-:Y:S01]  /*5f00*/  IMAD.HI.U32 R118, R117, UR46, RZ ;  /* 0x0000002e75767c27 */ /* 0x000fe2000f8e00ff */
[----:B------:R-:W-:Y:S02]  /*5f10*/  ISETP.NE.AND P4, PT, R97, 0x1, PT ;  /* 0x000000016100780c */ /* 0x000fe40003f85270 */
[----:B------:R-:W-:Y:S01]  /*5f20*/  P2R R2, PR, RZ, 0x40 ;  /* 0x00000040ff027803 */ /* 0x000fe20000000000 */
[----:B------:R-:W-:Y:S01]  /*5f30*/  IMAD.MOV R6, RZ, RZ, -R117 ;  /* 0x000000ffff067224 */ /* 0x000fe200078e0a75 */
[----:B------:R-:W-:Y:S02]  /*5f40*/  @P6 SHF.L.U32 R3, R106, 0x1f, RZ ;  /* 0x0000001f6a036819 */ /* 0x000fe400000006ff */
[----:B------:R-:W-:Y:S01]  /*5f50*/  SHF.R.U32.HI R118, RZ, UR47, R118 ;  /* 0x0000002fff767c19 */ /* 0x000fe20008011676 */
[----:B------:R-:W-:Y:S01]  /*5f60*/  IMAD R119, R98, R6, R119 ;  /* 0x0000000662777224 */ /* 0x000fe200078e0277 */
[----:B------:R1:W3:Y:S01]  /*5f70*/  @P6 SYNCS.PHASECHK.TRANS64.TRYWAIT P1, [R0+URZ+0x110], R3 ;  /* 0x00011003000065a7 */ /* 0x0002e200080211ff */
[----:B------:R-:W-:Y:S02]  /*5f80*/  @P2 SEL R4, R5, R4, !P3 ;  /* 0x0000000405042207 */ /* 0x000fe40005800000 */
[----:B------:R-:W-:Y:S02]  /*5f90*/  SEL R118, R117, R118, !P4 ;  /* 0x0000007675767207 */ /* 0x000fe40006000000 */
[----:B------:R-:W-:Y:S03]  /*5fa0*/  LOP3.LUT R4, R4, 0x1, RZ, 0xc0, !PT ;  /* 0x0000000104047812 */ /* 0x000fe600078ec0ff */
[----:B------:R-:W-:Y:S01]  /*5fb0*/  IMAD.MOV R5, RZ, RZ, -R118 ;  /* 0x000000ffff057224 */ /* 0x000fe200078e0a76 */
[----:B------:R-:W-:Y:S03]  /*5fc0*/  ISETP.NE.U32.AND P5, PT, R4, 0x1, PT ;  /* 0x000000010400780c */ /* 0x000fe60003fa5070 */
[----:B------:R-:W-:Y:S01]  /*5fd0*/  IMAD R117, R97, R5, R117 ;  /* 0x0000000561757224 */ /* 0x000fe200078e0275 */
[----:B------:R-:W-:Y:S02]  /*5fe0*/  P2R R122, PR, RZ, 0x20 ;  /* 0x00000020ff7a7803 */ /* 0x000fe40000000000 */
[----:B-1----:R-:W-:Y:S04]  /*5ff0*/  SHF.L.U32 R3, R109, 0x1f, RZ ;  /* 0x0000001f6d037819 */ /* 0x002fe800000006ff */
[----:B------:R1:W4:Y:S01]  /*6000*/  SYNCS.PHASECHK.TRANS64.TRYWAIT P0, [R120+URZ+0x150], R3 ;  /* 0x00015003780075a7 */ /* 0x00032200080011ff */
[----:B---3--:R-:W-:Y:S01]  /*6010*/  @P6 SEL R121, RZ, 0x1, !P1 ;  /* 0x00000001ff796807 */ /* 0x008fe20004800000 */
[----:B-1----:R-:W-:Y:S06]  /*6020*/  @!P6 BRA `(.L_x_93) ;  /* 0x000000000080e947 */ /* 0x002fec0003800000 */
[----:B------:R-:W-:Y:S01]  /*6030*/  @P5 IMAD R7, R107, 0x1000, R110 ;  /* 0x000010006b075824 */ /* 0x000fe200078e026e */
[----:B------:R-:W1:Y:S01]  /*6040*/  S2R R4, SR_CgaCtaId ;  /* 0x0000000000047919 */ /* 0x000e620000008800 */
[----:B------:R-:W-:Y:S01]  /*6050*/  ISETP.NE.AND P1, PT, R121, RZ, PT ;  /* 0x000000ff7900720c */ /* 0x000fe20003f25270 */
[----:B------:R-:W-:Y:S01]  /*6060*/  BSSY B0, `(.L_x_94) ;  /* 0x000000b000007945 */ /* 0x000fe20003800000 */
[----:B------:R-:W-:Y:S01]  /*6070*/  @P5 VIADD R6, R7, UR51 ;  /* 0x0000003307065c36 */ /* 0x000fe20008000000 */
[----:B------:R-:W-:Y:S02]  /*6080*/  CS2R R86, SRZ ;  /* 0x0000000000567805 */ /* 0x000fe4000001ff00 */
[----:B------:R-:W-:Y:S02]  /*6090*/  CS2R R84, SRZ ;  /* 0x0000000000547805 */ /* 0x000fe4000001ff00 */
[----:B------:R-:W-:Y:S01]  /*60a0*/  CS2R R90, SRZ ;  /* 0x00000000005a7805 */ /* 0x000fe2000001ff00 */
[----:B------:R-:W-:Y:S01]  /*60b0*/  @P5 IMAD R6, R111, -0x10, R6 ;  /* 0xfffffff06f065824 */ /* 0x000fe200078e0206 */
[----:B------:R-:W-:Y:S04]  /*60c0*/  CS2R R88, SRZ ;  /* 0x0000000000587805 */ /* 0x000fe8000001ff00 */
[----:B------:R-:W-:Y:S05]  /*60d0*/  @P1 BRA `(.L_x_95) ;  /* 0x00000000000c1947 */ /* 0x000fea0003800000 */
[----:B------:R-:W-:Y:S04]  /*60e0*/  SHF.L.U32 R5, R106, 0x1f, RZ ;  /* 0x0000001f6a057819 */ /* 0x000fe800000006ff */
[----:B------:R-:W3:Y:S02]  /*60f0*/  SYNCS.PHASECHK.TRANS64.TRYWAIT P1, [R0+URZ+0x110], R5 ;  /* 0x00011005000075a7 */ /* 0x000ee400080211ff */
[----:B---3--:R-:W-:Y:S05]  /*6100*/  @!P1 BRA `(.L_x_96) ;  /* 0x0000002400d09947 */ /* 0x008fea0003800000 */
.L_x_95:
[----:B------:R-:W-:Y:S05]  /*6110*/  BSYNC B0 ;  /* 0x0000000000007941 */ /* 0x000fea0003800000 */
.L_x_94:
[----:B------:R-:W-:Y:S01]  /*6120*/  ISETP.NE.AND P1, PT, R122, RZ, PT ;  /* 0x000000ff7a00720c */ /* 0x000fe20003f25270 */
[----:B---3--:R-:W-:Y:S02]  /*6130*/  VIADD R0, R0, 0x120 ;  /* 0x0000012000007836 */ /* 0x008fe40000000000 */
[----:B------:R-:W-:Y:S03]  /*6140*/  VIADD R107, R107, 0x1 ;  /* 0x000000016b6b7836 */ /* 0x000fe60000000000 */
[----:B-1----:R-:W-:Y:S07]  /*6150*/  PRMT R0, R4, 0x654, R0 ;  /* 0x0000065404007816 */ /* 0x002fee0000000000 */
[----:B------:R1:W3:Y:S04]  /*6160*/  @P1 LDS.128 R84, [R7+UR51+0x200] ;  /* 0x0002003307541984 */ /* 0x0002e80008000c00 */
[----:B------:R1:W1:Y:S01]  /*6170*/  @P1 LDS.128 R88, [R6+0x210] ;  /* 0x0002100006581984 */ /* 0x0002620000000c00 */
[C---:B------:R-:W-:Y:S01]  /*6180*/  ISETP.NE.AND P1, PT, R107.reuse, 0x2, PT ;  /* 0x000000026b00780c */ /* 0x040fe20003f25270 */
[----:B------:R-:W-:Y:S01]  /*6190*/  @!PT LDS RZ, [RZ] ;  /* 0x00000000fffff984 */ /* 0x000fe20000000800 */
[----:B------:R-:W-:Y:S01]  /*61a0*/  @!PT LDS RZ, [RZ] ;  /* 0x00000000fffff984 */ /* 0x000fe20000000800 */
[----:B------:R-:W-:Y:S01]  /*61b0*/  @!PT LDS RZ, [RZ] ;  /* 0x00000000fffff984 */ /* 0x000fe20000000800 */
[----:B------:R-:W-:Y:S01]  /*61c0*/  @!PT LDS RZ, [RZ] ;  /* 0x00000000fffff984 */ /* 0x000fe20000000800 */
[----:B------:R5:W-:Y:S06]  /*61d0*/  MEMBAR.ALL.CTA ;  /* 0x0000000000007992 */ /* 0x000bec0000008000 */
[----:B-----5:R-:W5:Y:S01]  /*61e0*/  FENCE.VIEW.ASYNC.S ;  /* 0x00000000000073c6 */ /* 0x020f620000000000 */
[----:B------:R-:W-:Y:S01]  /*61f0*/  SEL R107, R107, RZ, P1 ;  /* 0x000000ff6b6b7207 */ /* 0x000fe20000800000 */
[----:B-----5:R5:W-:Y:S02]  /*6200*/  SYNCS.ARRIVE.TRANS64.RED.A1T0 RZ, [R0+URZ], RZ ;  /* 0x000000ff00ff79a7 */ /* 0x020be400081004ff */
[----:B-----5:R-:W-:Y:S04]  /*6210*/  SEL R0, RZ, 0x1, P1 ;  /* 0x00000001ff007807 */ /* 0x020fe80000800000 */
[----:B---3--:R-:W-:Y:S02]  /*6220*/  LOP3.LUT R106, R106, R0, RZ, 0x3c, !PT ;  /* 0x000000006a6a7212 */ /* 0x008fe400078e3cff */
.L_x_93:
[----:B------:R-:W-:Y:S05]  /*6230*/  BSYNC B1 ;  /* 0x0000000000017941 */ /* 0x000fea0003800000 */
.L_x_92:
[----:B------:R-:W-:Y:S04]  /*6240*/  SHF.R.U32.HI R0, RZ, 0x15, R48 ;  /* 0x00000015ff007819 */ /* 0x000fe80000011630 */
[----:B------:R-:W-:Y:S01]  /*6250*/  LOP3.LUT P1, RZ, R0, 0x3, R113, 0x48, !PT ;  /* 0x0000000300ff7812 */ /* 0x000fe20007824871 */
[----:B------:R-:W-:Y:S01]  /*6260*/  @!UPT UIADD3 URZ, UPT, UPT, URZ, URZ, URZ ;  /* 0x000000fffffff290 */ /* 0x000fe2000fffe0ff */
[----:B----4-:R-:W-:Y:S11]  /*6270*/  @P0 BRA `(.L_x_97) ;  /* 0x0000000000080947 */ /* 0x010ff60003800000 */
[----:B------:R-:W3:Y:S02]  /*6280*/  SYNCS.PHASECHK.TRANS64.TRYWAIT P0, [R120+URZ+0x150], R3 ;  /* 0x00015003780075a7 */ /* 0x000ee400080011ff */
[----:B---3--:R-:W-:Y:S05]  /*6290*/  @!P0 BRA `(.L_x_98) ;  /* 0x0000002400808947 */ /* 0x008fea0003800000 */
.L_x_97:
[----:B------:R-:W-:Y:S04]  /*62a0*/  BSSY.RECONVERGENT B6, `(.L_x_99) ;  /* 0x0000012000067945 */ /* 0x000fe80003800200 */
[----:B------:R-:W-:Y:S05]  /*62b0*/  @!P1 BRA `(.L_x_100) ;  /* 0x0000000000409947 */ /* 0x000fea0003800000 */
[----:B------:R-:W4:Y:S01]  /*62c0*/  LDCU.64 UR8, c[0x4][0x70] ;  /* 0x01000e00ff0877ac */ /* 0x000f220008000a00 */
[----:B------:R-:W-:Y:S01]  /*62d0*/  MOV R15, 0x0 ;  /* 0x00000000000f7802 */ /* 0x000fe20000000f00 */
[----:B------:R-:W-:Y:S02]  /*62e0*/  HFMA2 R12, -RZ, RZ, 0, 5.9604644775390625e-08 ;  /* 0x00000001ff0c7431 */ /* 0x000fe400000001ff */
[----:B------:R-:W-:Y:S02]  /*62f0*/  IMAD.MOV.U32 R8, RZ, RZ, 0x192 ;  /* 0x00000192ff087424 */ /* 0x000fe400078e00ff */
[----:B------:R-:W-:Y:S01]  /*6300*/  IMAD.MOV.U32 R13, RZ, RZ, RZ ;  /* 0x000000ffff0d7224 */ /* 0x000fe200078e00ff */
[----:B------:R-:W1:Y:S01]  /*6310*/  LDCU.64 UR6, c[0x4][0x78] ;  /* 0x01000f00ff0677ac */ /* 0x000e620008000a00 */
[----:B------:R-:W2:Y:S01]  /*6320*/  LDC.64 R14, c[0x4][R15] ;  /* 0x010000000f0e7b82 */ /* 0x000ea20000000a00 */
[----:B------:R-:W5:Y:S01]  /*6330*/  LDCU.64 UR4, c[0x4][0x10] ;  /* 0x01000200ff0477ac */ /* 0x000f620008000a00 */
[----:B----4-:R-:W-:Y:S01]  /*6340*/  MOV R5, UR9 ;  /* 0x0000000900057c02 */ /* 0x010fe20008000f00 */
[----:B------:R-:W-:Y:S01]  /*6350*/  IMAD.U32 R4, RZ, RZ, UR8 ;  /* 0x00000008ff047e24 */ /* 0x000fe2000f8e00ff */
[----:B-1----:R-:W-:Y:S01]  /*6360*/  MOV R7, UR7 ;  /* 0x0000000700077c02 */ /* 0x002fe20008000f00 */
[----:B------:R-:W-:Y:S01]  /*6370*/  IMAD.U32 R6, RZ, RZ, UR6 ;  /* 0x00000006ff067e24 */ /* 0x000fe2000f8e00ff */
[----:B-----5:R-:W-:Y:S01]  /*6380*/  MOV R11, UR5 ;  /* 0x00000005000b7c02 */ /* 0x020fe20008000f00 */
[----:B------:R-:W-:Y:S02]  /*6390*/  IMAD.U32 R10, RZ, RZ, UR4 ;  /* 0x00000004ff0a7e24 */ /* 0x000fe4000f8e00ff */
[----:B------:R-:W-:Y:S07]  /*63a0*/  LEPC R20, `(.L_x_100) ;  /* 0x000000001014794e */ /* 0x000fee0000000000 */
[----:B--23--:R-:W-:Y:S05]  /*63b0*/  CALL.ABS.NOINC R14 ;  /* 0x000000000e007343 */ /* 0x00cfea0003c00000 */
.L_x_100:
[----:B------:R-:W-:Y:S05]  /*63c0*/  BSYNC.RECONVERGENT B6 ;  /* 0x0000000000067941 */ /* 0x000fea0003800200 */
.L_x_99:
[-C--:B------:R-:W-:Y:S01]  /*63d0*/  F2FP.F16.E4M3.UNPACK_B R0, R84.reuse ;  /* 0x00000054ff00723e */ /* 0x080fe200020006ff */
[----:B------:R-:W-:Y:S05]  /*63e0*/  WARPSYNC.ALL ;  /* 0x0000000000007948 */ /* 0x000fea0003800000 */
[----:B------:R-:W-:Y:S01]  /*63f0*/  R2UR UR4, R48 ;  /* 0x00000000300472ca */ /* 0x000fe200000e0000 */
[--C-:B------:R-:W-:Y:S01]  /*6400*/  HADD2.F32 R50, -RZ, R0.reuse.H0_H0 ;  /* 0x20000000ff327230 */ /* 0x100fe20000004100 */
[----:B------:R-:W-:Y:S01]  /*6410*/  ISETP.NE.AND P6, PT, R2, RZ, PT ;  /* 0x000000ff0200720c */ /* 0x000fe20003fc5270 */
[----:B------:R-:W-:Y:S01]  /*6420*/  HADD2.F32 R51, -RZ, R0.H1_H1 ;  /* 0x30000000ff337230 */ /* 0x000fe20000004100 */
[-C--:B------:R-:W-:Y:S01]  /*6430*/  F2FP.F16.E4M3.UNPACK_B R0, R85.reuse.H1 ;  /* 0x00000055ff00723e */ /* 0x080fe200030006ff */
[----:B------:R-:W-:Y:S01]  /*6440*/  BSSY.RECONVERGENT B0, `(.L_x_101) ;  /* 0x000009b000007945 */ /* 0x000fe20003800200 */
[----:B------:R-:W-:Y:S02]  /*6450*/  F2FP.F16.E4M3.UNPACK_B R2, R85 ;  /* 0x00000055ff02723e */ /* 0x000fe400020006ff */
[----:B---3--:R-:W-:Y:S01]  /*6460*/  F2FP.F16.E4M3.UNPACK_B R3, R84.H1 ;  /* 0x00000054ff03723e */ /* 0x008fe200030006ff */
[--C-:B------:R-:W-:Y:S01]  /*6470*/  HADD2.F32 R56, -RZ, R0.reuse.H0_H0 ;  /* 0x20000000ff387230 */ /* 0x100fe20000004100 */
[----:B------:R-:W-:Y:S01]  /*6480*/  ISETP.NE.AND P0, PT, R112, RZ, PT ;  /* 0x000000ff7000720c */ /* 0x000fe20003f05270 */
[----:B------:R-:W-:Y:S01]  /*6490*/  HADD2.F32 R57, -RZ, R0.H1_H1 ;  /* 0x30000000ff397230 */ /* 0x000fe20000004100 */
[----:B------:R-:W-:Y:S01]  /*64a0*/  F2FP.F16.E4M3.UNPACK_B R0, R86 ;  /* 0x00000056ff00723e */ /* 0x000fe200020006ff */
[----:B-1----:R-:W-:Y:S01]  /*64b0*/  LDTM.16dp32bit_t0_t15.x32 R4, tmem[UR4] ;  /* 0x00000004000479ee */ /* 0x002fe20008a80000 */
[----:B------:R-:W2:Y:S01]  /*64c0*/  LDTM.16dp32bit_t16_t31.x32 R4, tmem[UR4+0x20] ;  /* 0x00002004000479ee */ /* 0x000ea20008aa0000 */
[--C-:B------:R-:W-:Y:S02]  /*64d0*/  HADD2.F32 R54, -RZ, R2.reuse.H0_H0 ;  /* 0x20000002ff367230 */ /* 0x100fe40000004100 */
[----:B------:R-:W-:Y:S01]  /*64e0*/  HADD2.F32 R55, -RZ, R2.H1_H1 ;  /* 0x30000002ff377230 */ /* 0x000fe20000004100 */
[-C--:B------:R-:W-:Y:S01]  /*64f0*/  F2FP.F16.E4M3.UNPACK_B R2, R87.reuse ;  /* 0x00000057ff02723e */ /* 0x080fe200020006ff */
[--C-:B------:R-:W-:Y:S02]  /*6500*/  HADD2.F32 R58, -RZ, R0.reuse.H0_H0 ;  /* 0x20000000ff3a7230 */ /* 0x100fe40000004100 */
[----:B------:R-:W-:Y:S01]  /*6510*/  HADD2.F32 R59, -RZ, R0.H1_H1 ;  /* 0x30000000ff3b7230 */ /* 0x000fe20000004100 */
[----:B------:R-:W-:Y:S01]  /*6520*/  F2FP.F16.E4M3.UNPACK_B R0, R87.H1 ;  /* 0x00000057ff00723e */ /* 0x000fe200030006ff */
[--C-:B------:R-:W-:Y:S02]  /*6530*/  HADD2.F32 R62, -RZ, R2.reuse.H0_H0 ;  /* 0x20000002ff3e7230 */ /* 0x100fe40000004100 */
[----:B------:R-:W-:Y:S01]  /*6540*/  HADD2.F32 R63, -RZ, R2.H1_H1 ;  /* 0x30000002ff3f7230 */ /* 0x000fe20000004100 */
[----:B------:R-:W-:Y:S01]  /*6550*/  F2FP.F16.E4M3.UNPACK_B R2, R88 ;  /* 0x00000058ff02723e */ /* 0x000fe200020006ff */
[--C-:B------:R-:W-:Y:S02]  /*6560*/  HADD2.F32 R64, -RZ, R0.reuse.H0_H0 ;  /* 0x20000000ff407230 */ /* 0x100fe40000004100 */
[----:B------:R-:W-:Y:S01]  /*6570*/  HADD2.F32 R65, -RZ, R0.H1_H1 ;  /* 0x30000000ff417230 */ /* 0x000fe20000004100 */
[----:B------:R-:W-:Y:S01]  /*6580*/  F2FP.F16.E4M3.UNPACK_B R0, R89 ;  /* 0x00000059ff00723e */ /* 0x000fe200020006ff */
[--C-:B------:R-:W-:Y:S02]  /*6590*/  HADD2.F32 R52, -RZ, R3.reuse.H0_H0 ;  /* 0x20000003ff347230 */ /* 0x100fe40000004100 */
[----:B------:R-:W-:Y:S01]  /*65a0*/  HADD2.F32 R53, -RZ, R3.H1_H1 ;  /* 0x30000003ff357230 */ /* 0x000fe20000004100 */
[----:B------:R-:W-:Y:S01]  /*65b0*/  F2FP.F16.E4M3.UNPACK_B R3, R86.H1 ;  /* 0x00000056ff03723e */ /* 0x000fe200030006ff */
[--C-:B------:R-:W-:Y:S02]  /*65c0*/  HADD2.F32 R70, -RZ, R0.reuse.H0_H0 ;  /* 0x20000000ff467230 */ /* 0x100fe40000004100 */
[----:B------:R-:W-:Y:S01]  /*65d0*/  HADD2.F32 R71, -RZ, R0.H1_H1 ;  /* 0x30000000ff477230 */ /* 0x000fe20000004100 */
[----:B------:R-:W-:Y:S01]  /*65e0*/  F2FP.F16.E4M3.UNPACK_B R0, R90 ;  /* 0x0000005aff00723e */ /* 0x000fe200020006ff */
[--C-:B------:R-:W-:Y:S02]  /*65f0*/  HADD2.F32 R66, -RZ, R2.reuse.H0_H0 ;  /* 0x20000002ff427230 */ /* 0x100fe40000004100 */
[C---:B--2---:R-:W-:Y:S01]  /*6600*/  FMUL R7, R47.reuse, R7 ;  /* 0x000000072f077220 */ /* 0x044fe20000400000 */
[----:B------:R-:W-:Y:S01]  /*6610*/  HADD2.F32 R67, -RZ, R2.H1_H1 ;  /* 0x30000002ff437230 */ /* 0x000fe20000004100 */
[----:B------:R-:W-:Y:S01]  /*6620*/  F2FP.F16.E4M3.UNPACK_B R2, R89.H1 ;  /* 0x00000059ff02723e */ /* 0x000fe200030006ff */
[--C-:B------:R-:W-:Y:S02]  /*6630*/  HADD2.F32 R60, -RZ, R3.reuse.H0_H0 ;  /* 0x20000003ff3c7230 */ /* 0x100fe40000004100 */
[C---:B------:R-:W-:Y:S01]  /*6640*/  FMUL R11, R47.reuse, R11 ;  /* 0x0000000b2f0b7220 */ /* 0x040fe20000400000 */
        /* <DEDUP_REMOVED lines=9> */
[----:B------:R-:W-:Y:S01]  /*66e0*/  F2FP.F16.E4M3.UNPACK_B R2, R91 ;  /* 0x0000005bff02723e */ /* 0x000fe200020006ff */
[--C-:B------:R-:W-:Y:S02]  /*66f0*/  HADD2.F32 R68, -RZ, R3.reuse.H0_H0 ;  /* 0x20000003ff447230 */ /* 0x100fe40000004100 */
[C---:B------:R-:W-:Y:S01]  /*6700*/  FMUL R23, R47.reuse, R23 ;  /* 0x000000172f177220 */ /* 0x040fe20000400000 */
[----:B------:R-:W-:Y:S01]  /*6710*/  HADD2.F32 R69, -RZ, R3.H1_H1 ;  /* 0x30000003ff457230 */ /* 0x000fe20000004100 */
[----:B------:R-:W-:Y:S01]  /*6720*/  F2FP.F16.E4M3.UNPACK_B R3, R90.H1 ;  /* 0x0000005aff03723e */ /* 0x000fe200030006ff */
[--C-:B------:R-:W-:Y:S02]  /*6730*/  HADD2.F32 R80, -RZ, R0.reuse.H0_H0 ;  /* 0x20000000ff507230 */ /* 0x100fe40000004100 */
[C---:B------:R-:W-:Y:S01]  /*6740*/  FMUL R27, R47.reuse, R27 ;  /* 0x0000001b2f1b7220 */ /* 0x040fe20000400000 */
[----:B------:R-:W-:Y:S02]  /*6750*/  HADD2.F32 R81, -RZ, R0.H1_H1 ;  /* 0x30000000ff517230 */ /* 0x000fe40000004100 */
[C---:B------:R-:W-:Y:S01]  /*6760*/  FMUL R0, R47.reuse, R4 ;  /* 0x000000042f007220 */ /* 0x040fe20000400000 */
[--C-:B------:R-:W-:Y:S02]  /*6770*/  HADD2.F32 R78, -RZ, R2.reuse.H0_H0 ;  /* 0x20000002ff4e7230 */ /* 0x100fe40000004100 */
[----:B------:R-:W-:Y:S01]  /*6780*/  FMUL R4, R47, R8 ;  /* 0x000000082f047220 */ /* 0x000fe20000400000 */
[----:B------:R-:W-:Y:S02]  /*6790*/  HADD2.F32 R79, -RZ, R2.H1_H1 ;  /* 0x30000002ff4f7230 */ /* 0x000fe40000004100 */
[----:B------:R-:W-:Y:S01]  /*67a0*/  FFMA R0, R49, R50, R0 ;  /* 0x0000003231007223 */ /* 0x000fe20000000000 */
[--C-:B------:R-:W-:Y:S02]  /*67b0*/  HADD2.F32 R77, -RZ, R3.reuse.H1_H1 ;  /* 0x30000003ff4d7230 */ /* 0x100fe40000004100 */
[C---:B------:R-:W-:Y:S01]  /*67c0*/  FMUL R2, R47.reuse, R5 ;  /* 0x000000052f027220 */ /* 0x040fe20000400000 */
[----:B------:R-:W-:Y:S02]  /*67d0*/  HADD2.F32 R76, -RZ, R3.H0_H0 ;  /* 0x20000003ff4c7230 */ /* 0x000fe40000004100 */
[C---:B------:R-:W-:Y:S01]  /*67e0*/  FMUL R3, R47.reuse, R6 ;  /* 0x000000062f037220 */ /* 0x040fe20000400000 */
[----:B------:R-:W-:Y:S01]  /*67f0*/  FMUL R5, R47, R9 ;  /* 0x000000092f057220 */ /* 0x000fe20000400000 */
[----:B------:R-:W-:Y:S01]  /*6800*/  FFMA R2, R49, R51, R2 ;  /* 0x0000003331027223 */ /* 0x000fe20000000002 */
[----:B------:R-:W-:Y:S01]  /*6810*/  FMUL R8, R47, R12 ;  /* 0x0000000c2f087220 */ /* 0x000fe20000400000 */
[C---:B------:R-:W-:Y:S01]  /*6820*/  FFMA R3, R49.reuse, R52, R3 ;  /* 0x0000003431037223 */ /* 0x040fe20000000003 */
[C---:B------:R-:W-:Y:S01]  /*6830*/  FFMA R7, R49.reuse, R53, R7 ;  /* 0x0000003531077223 */ /* 0x040fe20000000007 */
[C---:B------:R-:W-:Y:S01]  /*6840*/  FFMA R4, R49.reuse, R54, R4 ;  /* 0x0000003631047223 */ /* 0x040fe20000000004 */
[----:B------:R-:W-:Y:S01]  /*6850*/  FFMA R5, R49, R55, R5 ;  /* 0x0000003731057223 */ /* 0x000fe20000000005 */
[C---:B------:R-:W-:Y:S01]  /*6860*/  FMUL R9, R47.reuse, R13 ;  /* 0x0000000d2f097220 */ /* 0x040fe20000400000 */
[----:B------:R-:W-:Y:S01]  /*6870*/  FMUL R12, R47, R16 ;  /* 0x000000102f0c7220 */ /* 0x000fe20000400000 */
[----:B------:R-:W-:Y:S01]  /*6880*/  F2FP.SATFINITE.E4M3.F32.PACK_AB_MERGE_C R3, R7, R3, RZ ;  /* 0x000000030703723e */ /* 0x000fe200048070ff */
[C---:B------:R-:W-:Y:S01]  /*6890*/  FMUL R13, R47.reuse, R17 ;  /* 0x000000112f0d7220 */ /* 0x040fe20000400000 */
[C---:B------:R-:W-:Y:S01]  /*68a0*/  FMUL R16, R47.reuse, R20 ;  /* 0x000000142f107220 */ /* 0x040fe20000400000 */
[C---:B------:R-:W-:Y:S01]  /*68b0*/  FMUL R17, R47.reuse, R21 ;  /* 0x000000152f117220 */ /* 0x040fe20000400000 */
[----:B------:R-:W-:Y:S01]  /*68c0*/  F2FP.SATFINITE.E4M3.F32.PACK_AB_MERGE_C R52, R2, R0, R3 ;  /* 0x000000000234723e */ /* 0x000fe20004807003 */
[C---:B------:R-:W-:Y:S01]  /*68d0*/  FMUL R20, R47.reuse, R24 ;  /* 0x000000182f147220 */ /* 0x040fe20000400000 */
[----:B------:R-:W-:Y:S01]  /*68e0*/  SHF.L.U32 R0, R114, 0x4, RZ ;  /* 0x0000000472007819 */ /* 0x000fe200000006ff */
[C---:B------:R-:W-:Y:S01]  /*68f0*/  FMUL R21, R47.reuse, R25 ;  /* 0x000000192f157220 */ /* 0x040fe20000400000 */
[C---:B------:R-:W-:Y:S01]  /*6900*/  FMUL R24, R47.reuse, R28 ;  /* 0x0000001c2f187220 */ /* 0x040fe20000400000 */
[C---:B------:R-:W-:Y:S01]  /*6910*/  FMUL R25, R47.reuse, R29 ;  /* 0x0000001d2f197220 */ /* 0x040fe20000400000 */
[C---:B------:R-:W-:Y:S01]  /*6920*/  FMUL R28, R47.reuse, R32 ;  /* 0x000000202f1c7220 */ /* 0x040fe20000400000 */
[----:B------:R-:W-:Y:S01]  /*6930*/  FMUL R29, R47, R33 ;  /* 0x000000212f1d7220 */ /* 0x000fe20000400000 */
[----:B------:R-:W-:Y:S01]  /*6940*/  LEA R2, R107, UR51, 0x3 ;  /* 0x000000336b027c11 */ /* 0x000fe2000f8e18ff */
[C---:B------:R-:W-:Y:S01]  /*6950*/  FMUL R6, R47.reuse, R10 ;  /* 0x0000000a2f067220 */ /* 0x040fe20000400000 */
[C---:B------:R-:W-:Y:S01]  /*6960*/  FMUL R10, R47.reuse, R14 ;  /* 0x0000000e2f0a7220 */ /* 0x040fe20000400000 */
[----:B------:R-:W-:Y:S01]  /*6970*/  @P6 SHF.L.U32 R3, R106, 0x1f, RZ ;  /* 0x0000001f6a036819 */ /* 0x000fe200000006ff */
[----:B------:R-:W-:Y:S01]  /*6980*/  FMUL R14, R47, R18 ;  /* 0x000000122f0e7220 */ /* 0x000fe20000400000 */
[C---:B------:R-:W-:Y:S01]  /*6990*/  FFMA R6, R49.reuse, R56, R6 ;  /* 0x0000003831067223 */ /* 0x040fe20000000006 */
[C---:B------:R-:W-:Y:S01]  /*69a0*/  FFMA R11, R49.reuse, R57, R11 ;  /* 0x00000039310b7223 */ /* 0x040fe2000000000b */
[C---:B------:R-:W-:Y:S01]  /*69b0*/  FFMA R8, R49.reuse, R58, R8 ;  /* 0x0000003a31087223 */ /* 0x040fe20000000008 */
[C---:B------:R-:W-:Y:S01]  /*69c0*/  FFMA R9, R49.reuse, R59, R9 ;  /* 0x0000003b31097223 */ /* 0x040fe20000000009 */
[C---:B------:R-:W-:Y:S01]  /*69d0*/  FFMA R10, R49.reuse, R60, R10 ;  /* 0x0000003c310a7223 */ /* 0x040fe2000000000a */
[----:B------:R-:W-:Y:S01]  /*69e0*/  FFMA R15, R49, R61, R15 ;  /* 0x0000003d310f7223 */ /* 0x000fe2000000000f */
[----:B------:R-:W-:Y:S01]  /*69f0*/  F2FP.SATFINITE.E4M3.F32.PACK_AB_MERGE_C R6, R11, R6, RZ ;  /* 0x000000060b06723e */ /* 0x000fe200048070ff */
[C---:B------:R-:W-:Y:S01]  /*6a00*/  FFMA R12, R49.reuse, R62, R12 ;  /* 0x0000003e310c7223 */ /* 0x040fe2000000000c */
[C---:B------:R-:W-:Y:S01]  /*6a10*/  FFMA R13, R49.reuse, R63, R13 ;  /* 0x0000003f310d7223 */ /* 0x040fe2000000000d */
[----:B------:R-:W-:Y:S01]  /*6a20*/  FFMA R14, R49, R64, R14 ;  /* 0x00000040310e7223 */ /* 0x000fe2000000000e */
[----:B------:R-:W-:Y:S01]  /*6a30*/  F2FP.SATFINITE.E4M3.F32.PACK_AB_MERGE_C R10, R15, R10, RZ ;  /* 0x0000000a0f0a723e */ /* 0x000fe200048070ff */
[----:B------:R-:W-:Y:S01]  /*6a40*/  FMUL R18, R47, R22 ;  /* 0x000000162f127220 */ /* 0x000fe20000400000 */
[C---:B------:R-:W-:Y:S01]  /*6a50*/  FFMA R19, R49.reuse, R65, R19 ;  /* 0x0000004131137223 */ /* 0x040fe20000000013 */
[C---:B------:R-:W-:Y:S01]  /*6a60*/  FFMA R16, R49.reuse, R66, R16 ;  /* 0x0000004231107223 */ /* 0x040fe20000000010 */
[C---:B------:R-:W-:Y:S01]  /*6a70*/  FFMA R17, R49.reuse, R67, R17 ;  /* 0x0000004331117223 */ /* 0x040fe20000000011 */
[----:B------:R-:W-:Y:S01]  /*6a80*/  FFMA R18, R49, R68, R18 ;  /* 0x0000004431127223 */ /* 0x000fe20000000012 */
[----:B------:R-:W-:Y:S01]  /*6a90*/  FMUL R22, R47, R26 ;  /* 0x0000001a2f167220 */ /* 0x000fe20000400000 */
[C---:B------:R-:W-:Y:S01]  /*6aa0*/  FFMA R23, R49.reuse, R69, R23 ;  /* 0x0000004531177223 */ /* 0x040fe20000000017 */
[C---:B------:R-:W-:Y:S01]  /*6ab0*/  FFMA R20, R49.reuse, R70, R20 ;  /* 0x0000004631147223 */ /* 0x040fe20000000014 */
[C---:B------:R-:W-:Y:S01]  /*6ac0*/  FFMA R21, R49.reuse, R71, R21 ;  /* 0x0000004731157223 */ /* 0x040fe20000000015 */
[----:B------:R-:W-:Y:S01]  /*6ad0*/  FFMA R22, R49, R72, R22 ;  /* 0x0000004831167223 */ /* 0x000fe20000000016 */
[----:B------:R-:W-:Y:S01]  /*6ae0*/  FMUL R26, R47, R30 ;  /* 0x0000001e2f1a7220 */ /* 0x000fe20000400000 */
[----:B------:R-:W-:Y:S01]  /*6af0*/  FFMA R27, R49, R73, R27 ;  /* 0x00000049311b7223 */ /* 0x000fe2000000001b */
[----:B------:R-:W-:Y:S01]  /*6b00*/  FMUL R31, R47, R31 ;  /* 0x0000001f2f1f7220 */ /* 0x000fe20000400000 */
[C---:B------:R-:W-:Y:S01]  /*6b10*/  FFMA R24, R49.reuse, R74, R24 ;  /* 0x0000004a31187223 */ /* 0x040fe20000000018 */
[C---:B------:R-:W-:Y:S01]  /*6b20*/  FFMA R25, R49.reuse, R75, R25 ;  /* 0x0000004b31197223 */ /* 0x040fe20000000019 */
[----:B------:R-:W-:Y:S01]  /*6b30*/  FFMA R26, R49, R76, R26 ;  /* 0x0000004c311a7223 */ /* 0x000fe2000000001a */
[----:B------:R-:W-:Y:S01]  /*6b40*/  FMUL R30, R47, R34 ;  /* 0x000000222f1e7220 */ /* 0x000fe20000400000 */
[----:B------:R-:W-:Y:S01]  /*6b50*/  FFMA R31, R49, R77, R31 ;  /* 0x0000004d311f7223 */ /* 0x000fe2000000001f */
[----:B------:R-:W-:Y:S01]  /*6b60*/  FMUL R35, R47, R35 ;  /* 0x000000232f237220 */ /* 0x000fe20000400000 */
[----:B------:R-:W-:Y:S01]  /*6b70*/  F2FP.SATFINITE.E4M3.F32.PACK_AB_MERGE_C R14, R19, R14, RZ ;  /* 0x0000000e130e723e */ /* 0x000fe200048070ff */
[C---:B------:R-:W-:Y:S01]  /*6b80*/  FFMA R28, R49.reuse, R78, R28 ;  /* 0x0000004e311c7223 */ /* 0x040fe2000000001c */
[C---:B------:R-:W-:Y:S01]  /*6b90*/  FFMA R29, R49.reuse, R79, R29 ;  /* 0x0000004f311d7223 */ /* 0x040fe2000000001d */
[----:B------:R-:W-:Y:S01]  /*6ba0*/  FFMA R30, R49, R80, R30 ;  /* 0x00000050311e7223 */ /* 0x000fe2000000001e */
[----:B------:R-:W-:Y:S01]  /*6bb0*/  F2FP.SATFINITE.E4M3.F32.PACK_AB_MERGE_C R18, R23, R18, RZ ;  /* 0x000000121712723e */ /* 0x000fe200048070ff */
[----:B------:R-:W-:Y:S01]  /*6bc0*/  FFMA R35, R49, R81, R35 ;  /* 0x0000005131237223 */ /* 0x000fe20000000023 */
[----:B------:R-:W-:Y:S02]  /*6bd0*/  F2FP.SATFINITE.E4M3.F32.PACK_AB_MERGE_C R53, R5, R4, R6 ;  /* 0x000000040535723e */ /* 0x000fe40004807006 */
[----:B------:R-:W-:Y:S02]  /*6be0*/  F2FP.SATFINITE.E4M3.F32.PACK_AB_MERGE_C R54, R9, R8, R10 ;  /* 0x000000080936723e */ /* 0x000fe4000480700a */
[----:B------:R-:W-:Y:S02]  /*6bf0*/  F2FP.SATFINITE.E4M3.F32.PACK_AB_MERGE_C R55, R13, R12, R14 ;  /* 0x0000000c0d37723e */ /* 0x000fe4000480700e */
[----:B------:R-:W-:Y:S02]  /*6c00*/  F2FP.SATFINITE.E4M3.F32.PACK_AB_MERGE_C R16, R17, R16, R18 ;  /* 0x000000101110723e */ /* 0x000fe40004807012 */
[----:B------:R-:W-:Y:S01]  /*6c10*/  F2FP.SATFINITE.E4M3.F32.PACK_AB_MERGE_C R17, R27, R22, RZ ;  /* 0x000000161b11723e */ /* 0x000fe200048070ff */
[----:B------:R1:W-:Y:S01]  /*6c20*/  STS.128 [R110+UR51+0x2200], R52 ;  /* 0x002200346e007988 */ /* 0x0003e20008000c33 */
[----:B------:R-:W-:Y:S02]  /*6c30*/  F2FP.SATFINITE.E4M3.F32.PACK_AB_MERGE_C R18, R31, R26, RZ ;  /* 0x0000001a1f12723e */ /* 0x000fe400048070ff */
[----:B------:R-:W-:Y:S02]  /*6c40*/  F2FP.SATFINITE.E4M3.F32.PACK_AB_MERGE_C R19, R35, R30, RZ ;  /* 0x0000001e2313723e */ /* 0x000fe400048070ff */
[----:B------:R-:W-:Y:S02]  /*6c50*/  IADD3 R77, PT, PT, R110, UR51, RZ ;  /* 0x000000336e4d7c10 */ /* 0x000fe4000fffe0ff */
[----:B------:R-:W-:Y:S02]  /*6c60*/  F2FP.SATFINITE.E4M3.F32.PACK_AB_MERGE_C R17, R21, R20, R17 ;  /* 0x000000141511723e */ /* 0x000fe40004807011 */
[----:B------:R-:W-:Y:S02]  /*6c70*/  F2FP.SATFINITE.E4M3.F32.PACK_AB_MERGE_C R18, R25, R24, R18 ;  /* 0x000000181912723e */ /* 0x000fe40004807012 */
[----:B------:R-:W-:Y:S02]  /*6c80*/  F2FP.SATFINITE.E4M3.F32.PACK_AB_MERGE_C R19, R29, R28, R19 ;  /* 0x0000001c1d13723e */ /* 0x000fe40004807013 */
[----:B------:R-:W-:Y:S05]  /*6c90*/  IADD3 R77, PT, PT, R77, R0, RZ ;  /* 0x000000004d4d7210 */ /* 0x000fea0007ffe0ff */
[----:B------:R1:W-:Y:S01]  /*6ca0*/  STS.128 [R77+0x2210], R16 ;  /* 0x002210104d007388 */ /* 0x0003e20000000c00 */
[----:B------:R-:W-:Y:S01]  /*6cb0*/  @!PT LDS RZ, [RZ] ;  /* 0x00000000fffff984 */ /* 0x000fe20000000800 */
[----:B------:R-:W-:Y:S01]  /*6cc0*/  @!PT LDS RZ, [RZ] ;  /* 0x00000000fffff984 */ /* 0x000fe20000000800 */
[----:B------:R-:W-:Y:S01]  /*6cd0*/  @!PT LDS RZ, [RZ] ;  /* 0x00000000fffff984 */ /* 0x000fe20000000800 */
[----:B------:R-:W-:Y:S01]  /*6ce0*/  @!PT LDS RZ, [RZ] ;  /* 0x00000000fffff984 */ /* 0x000fe20000000800 */
[----:B------:R2:W-:Y:S07]  /*6cf0*/  MEMBAR.ALL.CTA ;  /* 0x0000000000007992 */ /* 0x0005ee0000008000 */
[----:B--2---:R-:W2:Y:S02]  /*6d00*/  FENCE.VIEW.ASYNC.S ;  /* 0x00000000000073c6 */ /* 0x004ea40000000000 */
[----:B--2---:R-:W-:Y:S06]  /*6d10*/  BAR.SYNC.DEFER_BLOCKING 0x1, 0x80 ;  /* 0x0042000000007b1d */ /* 0x004fec0000010000 */
[----:B------:R-:W-:Y:S05]  /*6d20*/  @P0 BRA `(.L_x_102) ;  /* 0x0000000000300947 */ /* 0x000fea0003800000 */
[----:B------:R-:W-:Y:S01]  /*6d30*/  UIADD3 UR6, UPT, UPT, UR51, 0x2200, URZ ;  /* 0x0000220033067890 */ /* 0x000fe2000fffe0ff */
[----:B------:R-:W-:Y:S01]  /*6d40*/  R2UR UR42, R119 ;  /* 0x00000000772a72ca */ /* 0x000fe200000e0000 */
[----:B------:R-:W-:Y:S01]  /*6d50*/  UIADD3 UR4, UP0, UPT, UR54, 0x680, URZ ;  /* 0x0000068036047890 */ /* 0x000fe2000ff1e0ff */
[----:B------:R-:W-:Y:S02]  /*6d60*/  R2UR UR43, R117 ;  /* 0x00000000752b72ca */ /* 0x000fe400000e0000 */
[----:B------:R-:W-:Y:S01]  /*6d70*/  R2UR UR44, R118 ;  /* 0x00000000762c72ca */ /* 0x000fe200000e0000 */
[----:B------:R-:W-:Y:S01]  /*6d80*/  IMAD.U32 R115, RZ, RZ, UR6 ;  /* 0x00000006ff737e24 */ /* 0x000fe2000f8e00ff */
[----:B------:R-:W-:Y:S04]  /*6d90*/  UIADD3.X UR5, UPT, UPT, URZ, UR55, URZ, UP0, !UPT ;  /* 0x00000037ff057290 */ /* 0x000fe800087fe4ff */
[----:B------:R-:W-:Y:S11]  /*6da0*/  R2UR UR40, R115 ;  /* 0x00000000732872ca */ /* 0x000ff600000e0000 */
[----:B------:R-:W-:Y:S02]  /*6db0*/  @!UPT UIADD3 URZ, UPT, UPT, URZ, URZ, URZ ;  /* 0x000000fffffff290 */ /* 0x000fe4000fffe0ff */
[----:B------:R2:W-:Y:S01]  /*6dc0*/  UTMASTG.4D.IM2COL [UR40], [UR4] ;  /* 0x00000028040073b5 */ /* 0x0005e20008058000 */
[----:B------:R0:W-:Y:S01]  /*6dd0*/  UTMACMDFLUSH ;  /* 0x00000000000079b7 */ /* 0x0001e20000000000 */
[----:B--2---:R-:W-:Y:S04]  /*6de0*/  DEPBAR.LE SB0, 0x1 ;  /* 0x000080400000791a */ /* 0x004fe80000000000 */
.L_x_102:
[----:B------:R-:W-:Y:S05]  /*6df0*/  BSYNC.RECONVERGENT B0 ;  /* 0x0000000000007941 */ /* 0x000fea0003800200 */
.L_x_101:
[----:B------:R-:W-:Y:S06]  /*6e00*/  BAR.SYNC.DEFER_BLOCKING 0x1, 0x80 ;  /* 0x0042000000007b1d */ /* 0x000fec0000010000 */
[----:B------:R-:W2:Y:S01]  /*6e10*/  @P6 SYNCS.PHASECHK.TRANS64.TRYWAIT P0, [R2+URZ+0x110], R3 ;  /* 0x00011003020065a7 */ /* 0x000ea200080011ff */
[----:B------:R-:W-:Y:S01]  /*6e20*/  BSSY B1, `(.L_x_103) ;  /* 0x0000020000017945 */ /* 0x000fe20003800000 */
[----:B--2---:R-:W-:Y:S03]  /*6e30*/  @P6 SEL R121, RZ, 0x1, !P0 ;  /* 0x00000001ff796807 */ /* 0x004fe60004000000 */
[----:B------:R-:W-:Y:S05]  /*6e40*/  @!P6 BRA `(.L_x_104) ;  /* 0x000000000074e947 */ /* 0x000fea0003800000 */
[----:B------:R-:W-:Y:S01]  /*6e50*/  ISETP.NE.AND P1, PT, R122, RZ, PT ;  /* 0x000000ff7a00720c */ /* 0x000fe20003f25270 */
[----:B------:R-:W2:Y:S01]  /*6e60*/  S2R R3, SR_CgaCtaId ;  /* 0x0000000000037919 */ /* 0x000ea20000008800 */
[----:B------:R-:W-:Y:S01]  /*6e70*/  ISETP.NE.AND P0, PT, R121, RZ, PT ;  /* 0x000000ff7900720c */ /* 0x000fe20003f05270 */
[----:B------:R-:W-:Y:S10]  /*6e80*/  BSSY B0, `(.L_x_105) ;  /* 0x0000008000007945 */ /* 0x000ff40003800000 */
[----:B------:R-:W-:Y:S05]  /*6e90*/  @P1 IMAD R4, R107, 0x1000, R110 ;  /* 0x000010006b041824 */ /* 0x000fea00078e026e */
[----:B------:R-:W-:Y:S05]  /*6ea0*/  @P1 IADD3 R5, PT, PT, R4, UR51, RZ ;  /* 0x0000003304051c10 */ /* 0x000fea000fffe0ff */
[----:B------:R-:W-:Y:S01]  /*6eb0*/  @P1 IMAD.IADD R5, R5, 0x1, R0 ;  /* 0x0000000105051824 */ /* 0x000fe200078e0200 */
[----:B------:R-:W-:Y:S06]  /*6ec0*/  @P0 BRA `(.L_x_106) ;  /* 0x00000000000c0947 */ /* 0x000fec0003800000 */
[----:B------:R-:W-:Y:S04]  /*6ed0*/  SHF.L.U32 R0, R106, 0x1f, RZ ;  /* 0x0000001f6a007819 */ /* 0x000fe800000006ff */
[----:B------:R-:W3:Y:S02]  /*6ee0*/  SYNCS.PHASECHK.TRANS64.TRYWAIT P0, [R2+URZ+0x110], R0 ;  /* 0x00011000020075a7 */ /* 0x000ee400080011ff */
[----:B---3--:R-:W-:Y:S05]  /*6ef0*/  @!P0 BRA `(.L_x_107) ;  /* 0x00000018007c8947 */ /* 0x008fea0003800000 */
.L_x_106:
[----:B------:R-:W-:Y:S05]  /*6f00*/  BSYNC B0 ;  /* 0x0000000000007941 */ /* 0x000fea0003800000 */
.L_x_105:
[----:B------:R-:W-:Y:S01]  /*6f10*/  ISETP.NE.AND P0, PT, R122, RZ, PT ;  /* 0x000000ff7a00720c */ /* 0x000fe20003f05270 */
[----:B---3--:R-:W-:Y:S02]  /*6f20*/  VIADD R2, R2, 0x120 ;  /* 0x0000012002027836 */ /* 0x008fe40000000000 */
[----:B------:R-:W-:Y:S03]  /*6f30*/  VIADD R107, R107, 0x1 ;  /* 0x000000016b6b7836 */ /* 0x000fe60000000000 */
[----:B--2---:R-:W-:Y:S07]  /*6f40*/  PRMT R2, R3, 0x654, R2 ;  /* 0x0000065403027816 */ /* 0x004fee0000000002 */
[----:B------:R2:W3:Y:S04]  /*6f50*/  @P0 LDS.128 R84, [R4+UR51+0x200] ;  /* 0x0002003304540984 */ /* 0x0004e80008000c00 */
[----:B------:R2:W4:Y:S01]  /*6f60*/  @P0 LDS.128 R88, [R5+0x210] ;  /* 0x0002100005580984 */ /* 0x0005220000000c00 */
[C---:B------:R-:W-:Y:S01]  /*6f70*/  ISETP.NE.AND P0, PT, R107.reuse, 0x2, PT ;  /* 0x000000026b00780c */ /* 0x040fe20003f05270 */
[----:B------:R-:W-:Y:S01]  /*6f80*/  @!PT LDS RZ, [RZ] ;  /* 0x00000000fffff984 */ /* 0x000fe20000000800 */
[----:B------:R-:W-:Y:S01]  /*6f90*/  @!PT LDS RZ, [RZ] ;  /* 0x00000000fffff984 */ /* 0x000fe20000000800 */
[----:B------:R-:W-:Y:S01]  /*6fa0*/  @!PT LDS RZ, [RZ] ;  /* 0x00000000fffff984 */ /* 0x000fe20000000800 */
[----:B------:R-:W-:Y:S01]  /*6fb0*/  @!PT LDS RZ, [RZ] ;  /* 0x00000000fffff984 */ /* 0x000fe20000000800 */
[----:B------:R5:W-:Y:S06]  /*6fc0*/  MEMBAR.ALL.CTA ;  /* 0x0000000000007992 */ /* 0x000bec0000008000 */
[----:B-----5:R-:W5:Y:S01]  /*6fd0*/  FENCE.VIEW.ASYNC.S ;  /* 0x00000000000073c6 */ /* 0x020f620000000000 */
[----:B------:R-:W-:Y:S02]  /*6fe0*/  SEL R0, RZ, 0x1, P0 ;  /* 0x00000001ff007807 */ /* 0x000fe40000000000 */
[----:B------:R-:W-:Y:S02]  /*6ff0*/  SEL R107, R107, RZ, P0 ;  /* 0x000000ff6b6b7207 */ /* 0x000fe40000000000 */
[----:B------:R-:W-:Y:S01]  /*7000*/  LOP3.LUT R106, R106, R0, RZ, 0x3c, !PT ;  /* 0x000000006a6a7212 */ /* 0x000fe200078e3cff */
[----:B-----5:R2:W-:Y:S06]  /*7010*/  SYNCS.ARRIVE.TRANS64.RED.A1T0 RZ, [R2+URZ], RZ ;  /* 0x000000ff02ff79a7 */ /* 0x0205ec00081004ff */
.L_x_104:
[----:B------:R-:W-:Y:S05]  /*7020*/  BSYNC B1 ;  /* 0x0000000000017941 */ /* 0x000fea0003800000 */
.L_x_103:
[----:B------:R-:W-:Y:S05]  /*7030*/  VIADD R0, R48, 0x40 ;  /* 0x0000004030007836 */ /* 0x000fea0000000000 */
[----:B------:R-:W-:Y:S04]  /*7040*/  SHF.R.U32.HI R0, RZ, 0x15, R0 ;  /* 0x00000015ff007819 */ /* 0x000fe80000011600 */
[----:B------:R-:W-:Y:S11]  /*7050*/  LOP3.LUT P0, RZ, R0, 0x3, R113, 0x48, !PT ;  /* 0x0000000300ff7812 */ /* 0x000ff60007804871 */
[----:B------:R-:W-:Y:S02]  /*7060*/  @!UPT UIADD3 URZ, UPT, UPT, URZ, URZ, URZ ;  /* 0x000000fffffff290 */ /* 0x000fe4000fffe0ff */
[----:B------:R-:W-:Y:S05]  /*7070*/  @!P0 BRA `(.L_x_108) ;  /* 0x0000000000408947 */ /* 0x000fea0003800000 */
[----:B------:R-:W5:Y:S01]  /*7080*/  LDCU.64 UR8, c[0x4][0x70] ;  /* 0x01000e00ff0877ac */ /* 0x000f620008000a00 */
[----:B------:R-:W-:Y:S01]  /*7090*/  MOV R3, 0x0 ;  /* 0x0000000000037802 */ /* 0x000fe20000000f00 */
[----:B------:R-:W-:Y:S02]  /*70a0*/  HFMA2 R12, -RZ, RZ, 0, 5.9604644775390625e-08 ;  /* 0x00000001ff0c7431 */ /* 0x000fe400000001ff */
[----:B------:R-:W-:Y:S02]  /*70b0*/  IMAD.MOV.U32 R8, RZ, RZ, 0x192 ;  /* 0x00000192ff087424 */ /* 0x000fe400078e00ff */
[----:B------:R-:W-:Y:S01]  /*70c0*/  IMAD.MOV.U32 R13, RZ, RZ, RZ ;  /* 0x000000ffff0d7224 */ /* 0x000fe200078e00ff */
[----:B------:R-:W1:Y:S01]  /*70d0*/  LDCU.64 UR6, c[0x4][0x78] ;  /* 0x01000f00ff0677ac */ /* 0x000e620008000a00 */
[----:B--2---:R-:W2:Y:S01]  /*70e0*/  LDC.64 R2, c[0x4][R3] ;  /* 0x0100000003027b82 */ /* 0x004ea20000000a00 */
[----:B------:R-:W3:Y:S01]  /*70f0*/  LDCU.64 UR4, c[0x4][0x10] ;  /* 0x01000200ff0477ac */ /* 0x000ee20008000a00 */
[----:B-----5:R-:W-:Y:S01]  /*7100*/  MOV R5, UR9 ;  /* 0x0000000900057c02 */ /* 0x020fe20008000f00 */
[----:B------:R-:W-:Y:S01]  /*7110*/  IMAD.U32 R4, RZ, RZ, UR8 ;  /* 0x00000008ff047e24 */ /* 0x000fe2000f8e00ff */
[----:B-1----:R-:W-:Y:S01]  /*7120*/  MOV R7, UR7 ;  /* 0x0000000700077c02 */ /* 0x002fe20008000f00 */
[----:B------:R-:W-:Y:S01]  /*7130*/  IMAD.U32 R6, RZ, RZ, UR6 ;  /* 0x00000006ff067e24 */ /* 0x000fe2000f8e00ff */
[----:B---3--:R-:W-:Y:S01]  /*7140*/  MOV R11, UR5 ;  /* 0x00000005000b7c02 */ /* 0x008fe20008000f00 */
[----:B------:R-:W-:Y:S02]  /*7150*/  IMAD.U32 R10, RZ, RZ, UR4 ;  /* 0x00000004ff0a7e24 */ /* 0x000fe4000f8e00ff */
[----:B------:R-:W-:Y:S07]  /*7160*/  LEPC R20, `(.L_x_108) ;  /* 0x000000001014794e */ /* 0x000fee0000000000 */
[----:B--2-4-:R-:W-:Y:S05]  /*7170*/  CALL.ABS.NOINC R2 ;  /* 0x0000000002007343 */ /* 0x014fea0003c00000 */
.L_x_108:
[----:B------:R-:W-:Y:S01]  /*7180*/  ISETP.NE.AND P0, PT, R112, RZ, PT ;  /* 0x000000ff7000720c */ /* 0x000fe20003f05270 */
[----:B------:R-:W-:Y:S05]  /*7190*/  WARPSYNC.ALL ;  /* 0x0000000000007948 */ /* 0x000fea0003800000 */
[----:B------:R-:W-:Y:S01]  /*71a0*/  R2UR UR4, R48 ;  /* 0x00000000300472ca */ /* 0x000fe200000e0000 */
[----:B------:R-:W-:Y:S01]  /*71b0*/  BSSY.RECONVERGENT B0, `(.L_x_109) ;  /* 0x000009d000007945 */ /* 0x000fe20003800200 */
[-C--:B--23--:R-:W-:Y:S02]  /*71c0*/  F2FP.F16.E4M3.UNPACK_B R2, R84.reuse ;  /* 0x00000054ff02723e */ /* 0x08cfe400020006ff */
[----:B------:R-:W-:Y:S02]  /*71d0*/  F2FP.F16.E4M3.UNPACK_B R84, R84.H1 ;  /* 0x00000054ff54723e */ /* 0x000fe400030006ff */
[-C--:B------:R-:W-:Y:S01]  /*71e0*/  F2FP.F16.E4M3.UNPACK_B R51, R85.reuse ;  /* 0x00000055ff33723e */ /* 0x080fe200020006ff */
[--C-:B------:R-:W-:Y:S01]  /*71f0*/  HADD2.F32 R0, -RZ, R2.reuse.H0_H0 ;  /* 0x20000002ff007230 */ /* 0x100fe20000004100 */
[----:B------:R-:W-:Y:S01]  /*7200*/  F2FP.F16.E4M3.UNPACK_B R85, R85.H1 ;  /* 0x00000055ff55723e */ /* 0x000fe200030006ff */
[----:B------:R-:W-:Y:S01]  /*7210*/  HADD2.F32 R2, -RZ, R2.H1_H1 ;  /* 0x30000002ff027230 */ /* 0x000fe20000004100 */
[-C--:B-1----:R-:W-:Y:S01]  /*7220*/  F2FP.F16.E4M3.UNPACK_B R55, R86.reuse ;  /* 0x00000056ff37723e */ /* 0x082fe200020006ff */
[--C-:B------:R-:W-:Y:S01]  /*7230*/  HADD2.F32 R3, -RZ, R84.reuse.H0_H0 ;  /* 0x20000054ff037230 */ /* 0x100fe20000004100 */
[----:B------:R-:W-:Y:S01]  /*7240*/  F2FP.F16.E4M3.UNPACK_B R86, R86.H1 ;  /* 0x00000056ff56723e */ /* 0x000fe200030006ff */
[----:B------:R-:W-:Y:S01]  /*7250*/  LDTM.16dp32bit_t0_t15.x32 R4, tmem[UR4+0x40] ;  /* 0x00004004000479ee */ /* 0x000fe20008a80000 */
[----:B------:R-:W1:Y:S01]  /*7260*/  LDTM.16dp32bit_t16_t31.x32 R4, tmem[UR4+0x60] ;  /* 0x00006004000479ee */ /* 0x000e620008aa0000 */
[----:B------:R-:W-:Y:S01]  /*7270*/  NOP ;  /* 0x0000000000007918 */ /* 0x000fe20000000000 */
[--C-:B------:R-:W-:Y:S01]  /*7280*/  HADD2.F32 R50, -RZ, R51.reuse.H0_H0 ;  /* 0x20000033ff327230 */ /* 0x100fe20000004100 */
[----:B------:R-:W-:Y:S01]  /*7290*/  R2UR UR5, R120 ;  /* 0x00000000780572ca */ /* 0x000fe200000e0000 */
[----:B------:R-:W-:Y:S01]  /*72a0*/  HADD2.F32 R51, -RZ, R51.H1_H1 ;  /* 0x30000033ff337230 */ /* 0x000fe20000004100 */
[----:B------:R-:W-:Y:S01]  /*72b0*/  F2FP.F16.E4M3.UNPACK_B R59, R87 ;  /* 0x00000057ff3b723e */ /* 0x000fe200020006ff */
[--C-:B------:R-:W-:Y:S01]  /*72c0*/  HADD2.F32 R54, -RZ, R55.reuse.H0_H0 ;  /* 0x20000037ff367230 */ /* 0x100fe20000004100 */
[----:B----4-:R-:W-:Y:S01]  /*72d0*/  F2FP.F16.E4M3.UNPACK_B R63, R88 ;  /* 0x00000058ff3f723e */ /* 0x010fe200020006ff */
[----:B------:R-:W-:Y:S01]  /*72e0*/  HADD2.F32 R55, -RZ, R55.H1_H1 ;  /* 0x30000037ff377230 */ /* 0x000fe20000004100 */
[----:B------:R-:W-:Y:S01]  /*72f0*/  F2FP.F16.E4M3.UNPACK_B R67, R89 ;  /* 0x00000059ff43723e */ /* 0x000fe200020006ff */
[--C-:B------:R-:W-:Y:S01]  /*7300*/  HADD2.F32 R58, -RZ, R59.reuse.H0_H0 ;  /* 0x2000003bff3a7230 */ /* 0x100fe20000004100 */
[----:B------:R-:W-:Y:S01]  /*7310*/  F2FP.F16.E4M3.UNPACK_B R71, R90 ;  /* 0x0000005aff47723e */ /* 0x000fe200020006ff */
[----:B------:R-:W-:Y:S01]  /*7320*/  HADD2.F32 R59, -RZ, R59.H1_H1 ;  /* 0x3000003bff3b7230 */ /* 0x000fe20000004100 */
[----:B------:R-:W-:Y:S01]  /*7330*/  F2FP.F16.E4M3.UNPACK_B R74, R91 ;  /* 0x0000005bff4a723e */ /* 0x000fe200020006ff */
[--C-:B------:R-:W-:Y:S01]  /*7340*/  HADD2.F32 R62, -RZ, R63.reuse.H0_H0 ;  /* 0x2000003fff3e7230 */ /* 0x100fe20000004100 */
[----:B------:R-:W-:Y:S01]  /*7350*/  F2FP.F16.E4M3.UNPACK_B R87, R87.H1 ;  /* 0x00000057ff57723e */ /* 0x000fe200030006ff */
[----:B------:R-:W-:Y:S01]  /*7360*/  UIADD3 UR5, UPT, UPT, UR5, 0x160, URZ ;  /* 0x0000016005057890 */ /* 0x000fe2000fffe0ff */
[----:B------:R-:W-:Y:S01]  /*7370*/  HADD2.F32 R63, -RZ, R63.H1_H1 ;  /* 0x3000003fff3f7230 */ /* 0x000fe20000004100 */
[----:B------:R-:W-:Y:S01]  /*7380*/  F2FP.F16.E4M3.UNPACK_B R88, R88.H1 ;  /* 0x00000058ff58723e */ /* 0x000fe200030006ff */
[--C-:B------:R-:W-:Y:S01]  /*7390*/  HADD2.F32 R66, -RZ, R67.reuse.H0_H0 ;  /* 0x20000043ff427230 */ /* 0x100fe20000004100 */
[----:B------:R-:W-:Y:S01]  /*73a0*/  UPRMT UR5, UR45, 0x654, UR5 ;  /* 0x000006542d057896 */ /* 0x000fe20008000005 */
[----:B------:R-:W-:Y:S01]  /*73b0*/  HADD2.F32 R67, -RZ, R67.H1_H1 ;  /* 0x30000043ff437230 */ /* 0x000fe20000004100 */
[----:B------:R-:W-:Y:S01]  /*73c0*/  F2FP.F16.E4M3.UNPACK_B R89, R89.H1 ;  /* 0x00000059ff59723e */ /* 0x000fe200030006ff */
[--C-:B------:R-:W-:Y:S02]  /*73d0*/  HADD2.F32 R70, -RZ, R71.reuse.H0_H0 ;  /* 0x20000047ff467230 */ /* 0x100fe40000004100 */
[C---:B-1----:R-:W-:Y:S01]  /*73e0*/  FMUL R4, R47.reuse, R4 ;  /* 0x000000042f047220 */ /* 0x042fe20000400000 */
[C---:B------:R-:W-:Y:S01]  /*73f0*/  FMUL R5, R47.reuse, R5 ;  /* 0x000000052f057220 */ /* 0x040fe20000400000 */
[C---:B------:R-:W-:Y:S01]  /*7400*/  FMUL R8, R47.reuse, R8 ;  /* 0x000000082f087220 */ /* 0x040fe20000400000 */
[----:B------:R-:W-:Y:S01]  /*7410*/  FMUL R9, R47, R9 ;  /* 0x000000092f097220 */ /* 0x000fe20000400000 */
[C---:B------:R-:W-:Y:S01]  /*7420*/  FFMA R4, R49.reuse, R0, R4 ;  /* 0x0000000031047223 */ /* 0x040fe20000000004 */
[----:B------:R-:W-:Y:S01]  /*7430*/  SYNCS.ARRIVE.TRANS64.RED.A1T0 RZ, [UR5], RZ ;  /* 0x000000ffffff79a7 */ /* 0x000fe20008100405 */
[----:B------:R-:W-:Y:S01]  /*7440*/  FFMA R5, R49, R2, R5 ;  /* 0x0000000231057223 */ /* 0x000fe20000000005 */
[C---:B------:R-:W-:Y:S01]  /*7450*/  FMUL R12, R47.reuse, R12 ;  /* 0x0000000c2f0c7220 */ /* 0x040fe20000400000 */
[C---:B------:R-:W-:Y:S01]  /*7460*/  FMUL R13, R47.reuse, R13 ;  /* 0x0000000d2f0d7220 */ /* 0x040fe20000400000 */
[C---:B------:R-:W-:Y:S01]  /*7470*/  FMUL R16, R47.reuse, R16 ;  /* 0x000000102f107220 */ /* 0x040fe20000400000 */
[C---:B------:R-:W-:Y:S01]  /*7480*/  FMUL R17, R47.reuse, R17 ;  /* 0x000000112f117220 */ /* 0x040fe20000400000 */
[C---:B------:R-:W-:Y:S01]  /*7490*/  FMUL R0, R47.reuse, R20 ;  /* 0x000000142f007220 */ /* 0x040fe20000400000 */
[C---:B------:R-:W-:Y:S01]  /*74a0*/  FMUL R2, R47.reuse, R21 ;  /* 0x000000152f027220 */ /* 0x040fe20000400000 */
[C---:B------:R-:W-:Y:S01]  /*74b0*/  FMUL R20, R47.reuse, R25 ;  /* 0x000000192f147220 */ /* 0x040fe20000400000 */
[----:B------:R-:W-:Y:S02]  /*74c0*/  HADD2.F32 R71, -RZ, R71.H1_H1 ;  /* 0x30000047ff477230 */ /* 0x000fe40000004100 */
[C---:B------:R-:W-:Y:S01]  /*74d0*/  FMUL R25, R47.reuse, R30 ;  /* 0x0000001e2f197220 */ /* 0x040fe20000400000 */
[C---:B------:R-:W-:Y:S01]  /*74e0*/  FMUL R30, R47.reuse, R35 ;  /* 0x000000232f1e7220 */ /* 0x040fe20000400000 */
[----:B------:R-:W-:Y:S02]  /*74f0*/  HADD2.F32 R48, -RZ, R84.H1_H1 ;  /* 0x30000054ff307230 */ /* 0x000fe40000004100 */
[C---:B------:R-:W-:Y:S01]  /*7500*/  FMUL R6, R47.reuse, R6 ;  /* 0x000000062f067220 */ /* 0x040fe20000400000 */
[C---:B------:R-:W-:Y:S01]  /*7510*/  FMUL R7, R47.reuse, R7 ;  /* 0x000000072f077220 */ /* 0x040fe20000400000 */
[--C-:B------:R-:W-:Y:S02]  /*7520*/  HADD2.F32 R52, -RZ, R85.reuse.H0_H0 ;  /* 0x20000055ff347230 */ /* 0x100fe40000004100 */
[----:B------:R-:W-:Y:S01]  /*7530*/  FMUL R10, R47, R10 ;  /* 0x0000000a2f0a7220 */ /* 0x000fe20000400000 */
[C---:B------:R-:W-:Y:S01]  /*7540*/  FFMA R6, R49.reuse, R3, R6 ;  /* 0x0000000331067223 */ /* 0x040fe20000000006 */
[----:B------:R-:W-:Y:S02]  /*7550*/  HADD2.F32 R53, -RZ, R85.H1_H1 ;  /* 0x30000055ff357230 */ /* 0x000fe40000004100 */
[C---:B------:R-:W-:Y:S01]  /*7560*/  FFMA R7, R49.reuse, R48, R7 ;  /* 0x0000003031077223 */ /* 0x040fe20000000007 */
[C---:B------:R-:W-:Y:S01]  /*7570*/  FFMA R8, R49.reuse, R50, R8 ;  /* 0x0000003231087223 */ /* 0x040fe20000000008 */
[C---:B------:R-:W-:Y:S01]  /*7580*/  FFMA R9, R49.reuse, R51, R9 ;  /* 0x0000003331097223 */ /* 0x040fe20000000009 */
[----:B------:R-:W-:Y:S01]  /*7590*/  FFMA R10, R49, R52, R10 ;  /* 0x00000034310a7223 */ /* 0x000fe2000000000a */
[--C-:B------:R-:W-:Y:S01]  /*75a0*/  HADD2.F32 R48, -RZ, R74.reuse.H0_H0 ;  /* 0x2000004aff307230 */ /* 0x100fe20000004100 */
[----:B------:R-:W-:Y:S01]  /*75b0*/  F2FP.SATFINITE.E4M3.F32.PACK_AB_MERGE_C R78, R7, R6, RZ ;  /* 0x00000006074e723e */ /* 0x000fe200048070ff */
[C---:B------:R-:W-:Y:S01]  /*75c0*/  FMUL R7, R47.reuse, R24 ;  /* 0x000000182f077220 */ /* 0x040fe20000400000 */
[C---:B------:R-:W-:Y:S01]  /*75d0*/  FMUL R24, R47.reuse, R29 ;  /* 0x0000001d2f187220 */ /* 0x040fe20000400000 */
[C---:B------:R-:W-:Y:S01]  /*75e0*/  FMUL R29, R47.reuse, R34 ;  /* 0x000000222f1d7220 */ /* 0x040fe20000400000 */
[----:B------:R-:W-:Y:S02]  /*75f0*/  HADD2.F32 R74, -RZ, R74.H1_H1 ;  /* 0x3000004aff4a7230 */ /* 0x000fe40000004100 */
[C---:B------:R-:W-:Y:S01]  /*7600*/  FMUL R11, R47.reuse, R11 ;  /* 0x0000000b2f0b7220 */ /* 0x040fe20000400000 */
[--C-:B------:R-:W-:Y:S02]  /*7610*/  HADD2.F32 R56, -RZ, R86.reuse.H0_H0 ;  /* 0x20000056ff387230 */ /* 0x100fe40000004100 */
[----:B------:R-:W-:Y:S01]  /*7620*/  FMUL R14, R47, R14 ;  /* 0x0000000e2f0e7220 */ /* 0x000fe20000400000 */
[----:B------:R-:W-:Y:S02]  /*7630*/  HADD2.F32 R57, -RZ, R86.H1_H1 ;  /* 0x30000056ff397230 */ /* 0x000fe40000004100 */
[C---:B------:R-:W-:Y:S01]  /*7640*/  FFMA R11, R49.reuse, R53, R11 ;  /* 0x00000035310b7223 */ /* 0x040fe2000000000b */
[----:B------:R-:W-:Y:S01]  /*7650*/  F2FP.F16.E4M3.UNPACK_B R90, R90.H1 ;  /* 0x0000005aff5a723e */ /* 0x000fe200030006ff */
[C---:B------:R-:W-:Y:S01]  /*7660*/  FFMA R12, R49.reuse, R54, R12 ;  /* 0x00000036310c7223 */ /* 0x040fe2000000000c */
[C---:B------:R-:W-:Y:S01]  /*7670*/  FFMA R13, R49.reuse, R55, R13 ;  /* 0x00000037310d7223 */ /* 0x040fe2000000000d */
[----:B------:R-:W-:Y:S01]  /*7680*/  F2FP.F16.E4M3.UNPACK_B R91, R91.H1 ;  /* 0x0000005bff5b723e */ /* 0x000fe200030006ff */
[----:B------:R-:W-:Y:S01]  /*7690*/  FFMA R14, R49, R56, R14 ;  /* 0x00000038310e7223 */ /* 0x000fe2000000000e */
[----:B------:R-:W-:Y:S01]  /*76a0*/  F2FP.SATFINITE.E4M3.F32.PACK_AB_MERGE_C R10, R11, R10, RZ ;  /* 0x0000000a0b0a723e */ /* 0x000fe200048070ff */
[C---:B------:R-:W-:Y:S01]  /*76b0*/  FMUL R15, R47.reuse, R15 ;  /* 0x0000000f2f0f7220 */ /* 0x040fe20000400000 */
[--C-:B------:R-:W-:Y:S02]  /*76c0*/  HADD2.F32 R60, -RZ, R87.reuse.H0_H0 ;  /* 0x20000057ff3c7230 */ /* 0x100fe40000004100 */
[----:B------:R-:W-:Y:S01]  /*76d0*/  FMUL R18, R47, R18 ;  /* 0x000000122f127220 */ /* 0x000fe20000400000 */
[----:B------:R-:W-:Y:S02]  /*76e0*/  HADD2.F32 R61, -RZ, R87.H1_H1 ;  /* 0x30000057ff3d7230 */ /* 0x000fe40000004100 */
[----:B------:R-:W-:Y:S01]  /*76f0*/  FFMA R15, R49, R57, R15 ;  /* 0x00000039310f7223 */ /* 0x000fe2000000000f */
[----:B------:R-:W-:Y:S01]  /*7700*/  IADD3 R45, PT, PT, R45, 0x1, RZ ;  /* 0x000000012d2d7810 */ /* 0x000fe20007ffe0ff */
[C---:B------:R-:W-:Y:S01]  /*7710*/  FFMA R16, R49.reuse, R58, R16 ;  /* 0x0000003a31107223 */ /* 0x040fe20000000010 */
[----:B------:R-:W-:Y:S01]  /*7720*/  FFMA R17, R49, R59, R17 ;  /* 0x0000003b31117223 */ /* 0x000fe20000000011 */
[----:B------:R-:W-:Y:S01]  /*7730*/  FMUL R19, R47, R19 ;  /* 0x000000132f137220 */ /* 0x000fe20000400000 */
[--C-:B------:R-:W-:Y:S02]  /*7740*/  HADD2.F32 R64, -RZ, R88.reuse.H0_H0 ;  /* 0x20000058ff407230 */ /* 0x100fe40000004100 */
[----:B------:R-:W-:Y:S01]  /*7750*/  FFMA R18, R49, R60, R18 ;  /* 0x0000003c31127223 */ /* 0x000fe20000000012 */
[----:B------:R-:W-:Y:S02]  /*7760*/  HADD2.F32 R65, -RZ, R88.H1_H1 ;  /* 0x30000058ff417230 */ /* 0x000fe40000004100 */
[----:B------:R-:W-:Y:S01]  /*7770*/  FMUL R3, R47, R22 ;  /* 0x000000162f037220 */ /* 0x000fe20000400000 */
[----:B------:R-:W-:Y:S01]  /*7780*/  FFMA R19, R49, R61, R19 ;  /* 0x0000003d31137223 */ /* 0x000fe20000000013 */
[----:B------:R-:W-:Y:S01]  /*7790*/  FMUL R6, R47, R23 ;  /* 0x000000172f067220 */ /* 0x000fe20000400000 */
[C---:B------:R-:W-:Y:S01]  /*77a0*/  FFMA R0, R49.reuse, R62, R0 ;  /* 0x0000003e31007223 */ /* 0x040fe20000000000 */
[C---:B------:R-:W-:Y:S01]  /*77b0*/  FFMA R2, R49.reuse, R63, R2 ;  /* 0x0000003f31027223 */ /* 0x040fe20000000002 */
[--C-:B------:R-:W-:Y:S02]  /*77c0*/  HADD2.F32 R68, -RZ, R89.reuse.H0_H0 ;  /* 0x20000059ff447230 */ /* 0x100fe40000004100 */
[----:B------:R-:W-:Y:S01]  /*77d0*/  FFMA R3, R49, R64, R3 ;  /* 0x0000004031037223 */ /* 0x000fe20000000003 */
[----:B------:R-:W-:Y:S02]  /*77e0*/  HADD2.F32 R69, -RZ, R89.H1_H1 ;  /* 0x30000059ff457230 */ /* 0x000fe40000004100 */
[C---:B------:R-:W-:Y:S01]  /*77f0*/  FMUL R21, R47.reuse, R26 ;  /* 0x0000001a2f157220 */ /* 0x040fe20000400000 */
[----:B------:R-:W-:Y:S01]  /*7800*/  FMUL R22, R47, R27 ;  /* 0x0000001b2f167220 */ /* 0x000fe20000400000 */
[C---:B------:R-:W-:Y:S01]  /*7810*/  FFMA R6, R49.reuse, R65, R6 ;  /* 0x0000004131067223 */ /* 0x040fe20000000006 */
[----:B------:R-:W-:Y:S01]  /*7820*/  FFMA R7, R49, R66, R7 ;  /* 0x0000004231077223 */ /* 0x000fe20000000007 */
[----:B------:R-:W-:Y:S01]  /*7830*/  FMUL R23, R47, R28 ;  /* 0x0000001c2f177220 */ /* 0x000fe20000400000 */
[C---:B------:R-:W-:Y:S01]  /*7840*/  FFMA R20, R49.reuse, R67, R20 ;  /* 0x0000004331147223 */ /* 0x040fe20000000014 */
[--C-:B------:R-:W-:Y:S02]  /*7850*/  HADD2.F32 R72, -RZ, R90.reuse.H0_H0 ;  /* 0x2000005aff487230 */ /* 0x100fe40000004100 */
[C---:B------:R-:W-:Y:S01]  /*7860*/  FFMA R21, R49.reuse, R68, R21 ;  /* 0x0000004431157223 */ /* 0x040fe20000000015 */
[----:B------:R-:W-:Y:S02]  /*7870*/  HADD2.F32 R73, -RZ, R90.H1_H1 ;  /* 0x3000005aff497230 */ /* 0x000fe40000004100 */
[----:B------:R-:W-:Y:S01]  /*7880*/  FFMA R22, R49, R69, R22 ;  /* 0x0000004531167223 */ /* 0x000fe20000000016 */
[C---:B------:R-:W-:Y:S01]  /*7890*/  FMUL R26, R47.reuse, R31 ;  /* 0x0000001f2f1a7220 */ /* 0x040fe20000400000 */
[----:B------:R-:W-:Y:S01]  /*78a0*/  FMUL R27, R47, R32 ;  /* 0x000000202f1b7220 */ /* 0x000fe20000400000 */
[----:B------:R-:W-:Y:S01]  /*78b0*/  FFMA R23, R49, R70, R23 ;  /* 0x0000004631177223 */ /* 0x000fe20000000017 */
[----:B------:R-:W-:Y:S01]  /*78c0*/  FMUL R28, R47, R33 ;  /* 0x000000212f1c7220 */ /* 0x000fe20000400000 */
[C---:B------:R-:W-:Y:S01]  /*78d0*/  FFMA R24, R49.reuse, R71, R24 ;  /* 0x0000004731187223 */ /* 0x040fe20000000018 */
[--C-:B------:R-:W-:Y:S02]  /*78e0*/  HADD2.F32 R75, -RZ, R91.reuse.H0_H0 ;  /* 0x2000005bff4b7230 */ /* 0x100fe40000004100 */
[C---:B------:R-:W-:Y:S01]  /*78f0*/  FFMA R25, R49.reuse, R72, R25 ;  /* 0x0000004831197223 */ /* 0x040fe20000000019 */
[----:B------:R-:W-:Y:S02]  /*7900*/  HADD2.F32 R76, -RZ, R91.H1_H1 ;  /* 0x3000005bff4c7230 */ /* 0x000fe40000004100 */
[----:B------:R-:W-:Y:S01]  /*7910*/  FFMA R26, R49, R73, R26 ;  /* 0x00000049311a7223 */ /* 0x000fe2000000001a */
[----:B------:R-:W-:Y:S01]  /*7920*/  F2FP.SATFINITE.E4M3.F32.PACK_AB_MERGE_C R14, R15, R14, RZ ;  /* 0x0000000e0f0e723e */ /* 0x000fe200048070ff */
[----:B------:R-:W-:Y:S01]  /*7930*/  FFMA R27, R49, R48, R27 ;  /* 0x00000030311b7223 */ /* 0x000fe2000000001b */
[----:B------:R-:W-:Y:S01]  /*7940*/  F2FP.SATFINITE.E4M3.F32.PACK_AB_MERGE_C R18, R19, R18, RZ ;  /* 0x000000121312723e */ /* 0x000fe200048070ff */
[C---:B------:R-:W-:Y:S01]  /*7950*/  FFMA R28, R49.reuse, R74, R28 ;  /* 0x0000004a311c7223 */ /* 0x040fe2000000001c */
[C---:B------:R-:W-:Y:S01]  /*7960*/  FFMA R29, R49.reuse, R75, R29 ;  /* 0x0000004b311d7223 */ /* 0x040fe2000000001d */
[----:B------:R-:W-:Y:S01]  /*7970*/  FFMA R30, R49, R76, R30 ;  /* 0x0000004c311e7223 */ /* 0x000fe2000000001e */
[----:B------:R-:W-:Y:S02]  /*7980*/  F2FP.SATFINITE.E4M3.F32.PACK_AB_MERGE_C R32, R5, R4, R78 ;  /* 0x000000040520723e */ /* 0x000fe4000480704e */
[----:B------:R-:W-:Y:S02]  /*7990*/  F2FP.SATFINITE.E4M3.F32.PACK_AB_MERGE_C R33, R9, R8, R10 ;  /* 0x000000080921723e */ /* 0x000fe4000480700a */
[----:B------:R-:W-:Y:S02]  /*79a0*/  F2FP.SATFINITE.E4M3.F32.PACK_AB_MERGE_C R34, R13, R12, R14 ;  /* 0x0000000c0d22723e */ /* 0x000fe4000480700e */
[----:B------:R-:W-:Y:S02]  /*79b0*/  F2FP.SATFINITE.E4M3.F32.PACK_AB_MERGE_C R35, R17, R16, R18 ;  /* 0x000000101123723e */ /* 0x000fe40004807012 */
[----:B------:R-:W-:Y:S02]  /*79c0*/  F2FP.SATFINITE.E4M3.F32.PACK_AB_MERGE_C R3, R6, R3, RZ ;  /* 0x000000030603723e */ /* 0x000fe400048070ff */
[----:B------:R-:W-:Y:S01]  /*79d0*/  F2FP.SATFINITE.E4M3.F32.PACK_AB_MERGE_C R5, R22, R21, RZ ;  /* 0x000000151605723e */ /* 0x000fe200048070ff */
[----:B------:R1:W-:Y:S01]  /*79e0*/  STS.128 [R110+UR51+0x3200], R32 ;  /* 0x003200206e007988 */ /* 0x0003e20008000c33 */
[----:B------:R-:W-:Y:S02]  /*79f0*/  F2FP.SATFINITE.E4M3.F32.PACK_AB_MERGE_C R6, R26, R25, RZ ;  /* 0x000000191a06723e */ /* 0x000fe400048070ff */
[----:B------:R-:W-:Y:S02]  /*7a00*/  F2FP.SATFINITE.E4M3.F32.PACK_AB_MERGE_C R29, R30, R29, RZ ;  /* 0x0000001d1e1d723e */ /* 0x000fe400048070ff */
[----:B------:R-:W-:Y:S02]  /*7a10*/  F2FP.SATFINITE.E4M3.F32.PACK_AB_MERGE_C R5, R20, R7, R5 ;  /* 0x000000071405723e */ /* 0x000fe40004807005 */
[----:B------:R-:W-:Y:S02]  /*7a20*/  F2FP.SATFINITE.E4M3.F32.PACK_AB_MERGE_C R4, R2, R0, R3 ;  /* 0x000000000204723e */ /* 0x000fe40004807003 */
[----:B------:R-:W-:Y:S02]  /*7a30*/  F2FP.SATFINITE.E4M3.F32.PACK_AB_MERGE_C R6, R24, R23, R6 ;  /* 0x000000171806723e */ /* 0x000fe40004807006 */
[----:B------:R-:W-:Y:S05]  /*7a40*/  F2FP.SATFINITE.E4M3.F32.PACK_AB_MERGE_C R7, R28, R27, R29 ;  /* 0x0000001b1c07723e */ /* 0x000fea000480701d */
        /* <DEDUP_REMOVED lines=9> */
[----:B------:R-:W-:Y:S01]  /*7ae0*/  R2UR UR10, R119 ;  /* 0x00000000770a72ca */ /* 0x000fe200000e0000 */
[----:B------:R-:W-:Y:S01]  /*7af0*/  UIADD3 UR4, UP0, UPT, UR54, 0x680, URZ ;  /* 0x0000068036047890 */ /* 0x000fe2000ff1e0ff */
[----:B------:R-:W-:Y:S01]  /*7b00*/  R2UR UR11, R117 ;  /* 0x00000000750b72ca */ /* 0x000fe200000e0000 */
[----:B------:R-:W-:Y:S01]  /*7b10*/  UIADD3 UR9, UPT, UPT, UR41, 0x40, URZ ;  /* 0x0000004029097890 */ /* 0x000fe2000fffe0ff */
[----:B------:R-:W-:Y:S01]  /*7b20*/  R2UR UR12, R118 ;  /* 0x00000000760c72ca */ /* 0x000fe200000e0000 */
[----:B------:R-:W-:Y:S02]  /*7b30*/  UIADD3 UR8, UPT, UPT, UR51, 0x3200, URZ ;  /* 0x0000320033087890 */ /* 0x000fe4000fffe0ff */
[----:B------:R-:W-:Y:S10]  /*7b40*/  UIADD3.X UR5, UPT, UPT, URZ, UR55, URZ, UP0, !UPT ;  /* 0x00000037ff057290 */ /* 0x000ff400087fe4ff */
[----:B------:R2:W-:Y:S01]  /*7b50*/  UTMASTG.4D.IM2COL [UR8], [UR4] ;  /* 0x00000008040073b5 */ /* 0x0005e20008058000 */
[----:B------:R0:W-:Y:S01]  /*7b60*/  UTMACMDFLUSH ;  /* 0x00000000000079b7 */ /* 0x0001e20000000000 */
[----:B--2---:R-:W-:Y:S04]  /*7b70*/  DEPBAR.LE SB0, 0x1 ;  /* 0x000080400000791a */ /* 0x004fe80000000000 */
.L_x_110:
[----:B------:R-:W-:Y:S05]  /*7b80*/  BSYNC.RECONVERGENT B0 ;  /* 0x0000000000007941 */ /* 0x000fea0003800200 */
.L_x_109:
[----:B------:R-:W-:Y:S01]  /*7b90*/  BAR.SYNC.DEFER_BLOCKING 0x1, 0x80 ;  /* 0x0042000000007b1d */ /* 0x000fe20000010000 */
[----:B------:R-:W-:Y:S01]  /*7ba0*/  ISETP.NE.AND P1, PT, R116, RZ, PT ;  /* 0x000000ff7400720c */ /* 0x000fe20003f25270 */
[----:B------:R-:W-:Y:S01]  /*7bb0*/  IMAD.IADD R14, R43, 0x1, R100 ;  /* 0x000000012b0e7824 */ /* 0x000fe200078e0264 */
[C---:B------:R-:W-:Y:S01]  /*7bc0*/  ISETP.NE.AND P0, PT, R45.reuse, 0x2, PT ;  /* 0x000000022d00780c */ /* 0x040fe20003f05270 */
[----:B------:R-:W-:Y:S01]  /*7bd0*/  IMAD.IADD R17, R44, 0x1, R101 ;  /* 0x000000012c117824 */ /* 0x000fe200078e0265 */
[----:B------:R-:W-:Y:S02]  /*7be0*/  LOP3.LUT R108, R108, 0x1, RZ, 0x3c, !PT ;  /* 0x000000016c6c7812 */ /* 0x000fe400078e3cff */
[----:B------:R-:W-:Y:S02]  /*7bf0*/  SEL R0, RZ, 0x1, P0 ;  /* 0x00000001ff007807 */ /* 0x000fe40000000000 */
[----:B------:R-:W-:Y:S02]  /*7c00*/  SEL R45, R45, RZ, P0 ;  /* 0x000000ff2d2d7207 */ /* 0x000fe40000000000 */
[----:B------:R-:W-:Y:S01]  /*7c10*/  LOP3.LUT R109, R109, R0, RZ, 0x3c, !PT ;  /* 0x000000006d6d7212 */ /* 0x000fe200078e3cff */
[----:B------:R-:W-:Y:S02]  /*7c20*/  UMOV UR56, UR52 ;  /* 0x0000003400387c82 */ /* 0x000fe40008000000 */
[----:B------:R-:W-:Y:S05]  /*7c30*/  @P1 BRA `(.L_x_111) ;  /* 0xffffffd400dc1947 */ /* 0x000fea000383ffff */
[----:B------:R-:W-:Y:S05]  /*7c40*/  EXIT ;  /* 0x000000000000794d */ /* 0x000fea0003800000 */
.L_x_20:
[----:B------:R-:W-:Y:S07]  /*7c50*/  MOV R2, UR9 ;  /* 0x0000000900027c02 */ /* 0x000fee0008000f00 */
.L_x_112:
[----:B-1----:R1:W2:Y:S02]  /*7c60*/  SYNCS.PHASECHK.TRANS64.TRYWAIT P1, [R2+URZ+0x88], R4 ;  /* 0x00008804020075a7 */ /* 0x0022a400080211ff */
[----:B--2---:R-:W-:Y:S05]  /*7c70*/  @!P1 NANOSLEEP.SYNCS 0x989680 ;  /* 0x009896800000995d */ /* 0x004fea0003900000 */
[----:B------:R-:W2:Y:S02]  /*7c80*/  @!P1 SYNCS.PHASECHK.TRANS64 P1, [R2+URZ+0x88], R4 ;  /* 0x00008804020095a7 */ /* 0x000ea400080210ff */
[----:B--2---:R-:W-:Y:S05]  /*7c90*/  @!P1 BRA `(.L_x_112) ;  /* 0xfffffffc00f09947 */ /* 0x004fea000383ffff */
[----:B------:R-:W-:Y:S05]  /*7ca0*/  BRA `(.L_x_19) ;  /* 0xffffff9c00207947 */ /* 0x000fea000383ffff */
.L_x_26:
[----:B------:R-:W-:Y:S07]  /*7cb0*/  MOV R2, UR17 ;  /* 0x0000001100027c02 */ /* 0x000fee0008000f00 */
.L_x_113:
[----:B-1----:R1:W2:Y:S02]  /*7cc0*/  SYNCS.PHASECHK.TRANS64.TRYWAIT P0, [R2+URZ+0x88], R4 ;  /* 0x00008804020075a7 */ /* 0x0022a400080011ff */
[----:B--2---:R-:W-:Y:S05]  /*7cd0*/  @!P0 NANOSLEEP.SYNCS 0x989680 ;  /* 0x009896800000895d */ /* 0x004fea0003900000 */
[----:B------:R-:W2:Y:S02]  /*7ce0*/  @!P0 SYNCS.PHASECHK.TRANS64 P0, [R2+URZ+0x88], R4 ;  /* 0x00008804020085a7 */ /* 0x000ea400080010ff */
[----:B--2---:R-:W-:Y:S05]  /*7cf0*/  @!P0 BRA `(.L_x_113) ;  /* 0xfffffffc00f08947 */ /* 0x004fea000383ffff */
[----:B------:R-:W-:Y:S05]  /*7d00*/  BRA `(.L_x_25) ;  /* 0xffffffa000887947 */ /* 0x000fea000383ffff */
.L_x_30:
[----:B-1----:R-:W-:-:S07]  /*7d10*/  MOV R2, UR22 ;  /* 0x0000001600027c02 */ /* 0x002fce0008000f00 */
.L_x_114:
[----:B-1----:R1:W2:Y:S02]  /*7d20*/  SYNCS.PHASECHK.TRANS64.TRYWAIT P0, [R2+URZ+0x140], R3 ;  /* 0x00014003020075a7 */ /* 0x0022a400080011ff */
[----:B--2---:R-:W-:Y:S05]  /*7d30*/  @!P0 NANOSLEEP.SYNCS 0x989680 ;  /* 0x009896800000895d */ /* 0x004fea0003900000 */
[----:B------:R-:W2:Y:S02]  /*7d40*/  @!P0 SYNCS.PHASECHK.TRANS64 P0, [R2+URZ+0x140], R3 ;  /* 0x00014003020085a7 */ /* 0x000ea400080010ff */
[----:B--2---:R-:W-:Y:S05]  /*7d50*/  @!P0 BRA `(.L_x_114) ;  /* 0xfffffffc00f08947 */ /* 0x004fea000383ffff */
[----:B------:R-:W-:Y:S05]  /*7d60*/  BRA `(.L_x_115) ;  /* 0xffffffa4004c7947 */ /* 0x000fea000383ffff */
.L_x_34:
[----:B------:R-:W-:-:S07]  /*7d70*/  MOV R0, UR4 ;  /* 0x0000000400007c02 */ /* 0x000fce0008000f00 */
.L_x_116:
[----:B-1----:R1:W2:Y:S02]  /*7d80*/  SYNCS.PHASECHK.TRANS64.TRYWAIT P0, [R0+URZ], R2 ;  /* 0x00000002000075a7 */ /* 0x0022a400080011ff */
[----:B--2---:R-:W-:Y:S05]  /*7d90*/  @!P0 NANOSLEEP.SYNCS 0x989680 ;  /* 0x009896800000895d */ /* 0x004fea0003900000 */
[----:B------:R-:W2:Y:S02]  /*7da0*/  @!P0 SYNCS.PHASECHK.TRANS64 P0, [R0+URZ], R2 ;  /* 0x00000002000085a7 */ /* 0x000ea400080010ff */
[----:B--2---:R-:W-:Y:S05]  /*7db0*/  @!P0 BRA `(.L_x_116) ;  /* 0xfffffffc00f08947 */ /* 0x004fea000383ffff */
[----:B------:R-:W-:Y:S05]  /*7dc0*/  BRA `(.L_x_117) ;  /* 0xffffffa800a47947 */ /* 0x000fea000383ffff */
.L_x_35:
[----:B------:R-:W-:-:S07]  /*7dd0*/  MOV R0, UR4 ;  /* 0x0000000400007c02 */ /* 0x000fce0008000f00 */
.L_x_118:
[----:B-1----:R1:W2:Y:S02]  /*7de0*/  SYNCS.PHASECHK.TRANS64.TRYWAIT P0, [R0+URZ], R2 ;  /* 0x00000002000075a7 */ /* 0x0022a400080011ff */
[----:B--2---:R-:W-:Y:S05]  /*7df0*/  @!P0 NANOSLEEP.SYNCS 0x989680 ;  /* 0x009896800000895d */ /* 0x004fea0003900000 */
[----:B------:R-:W2:Y:S02]  /*7e00*/  @!P0 SYNCS.PHASECHK.TRANS64 P0, [R0+URZ], R2 ;  /* 0x00000002000085a7 */ /* 0x000ea400080010ff */
[----:B--2---:R-:W-:Y:S05]  /*7e10*/  @!P0 BRA `(.L_x_118) ;  /* 0xfffffffc00f08947 */ /* 0x004fea000383ffff */
[----:B------:R-:W-:Y:S05]  /*7e20*/  BRA `(.L_x_119) ;  /* 0xffffffa800b47947 */ /* 0x000fea000383ffff */
.L_x_36:
[----:B------:R-:W-:-:S07]  /*7e30*/  MOV R0, UR4 ;  /* 0x0000000400007c02 */ /* 0x000fce0008000f00 */
.L_x_120:
[----:B-1----:R1:W2:Y:S02]  /*7e40*/  SYNCS.PHASECHK.TRANS64.TRYWAIT P0, [R0+URZ], R2 ;  /* 0x00000002000075a7 */ /* 0x0022a400080011ff */
[----:B--2---:R-:W-:Y:S05]  /*7e50*/  @!P0 NANOSLEEP.SYNCS 0x989680 ;  /* 0x009896800000895d */ /* 0x004fea0003900000 */
[----:B------:R-:W2:Y:S02]  /*7e60*/  @!P0 SYNCS.PHASECHK.TRANS64 P0, [R0+URZ], R2 ;  /* 0x00000002000085a7 */ /* 0x000ea400080010ff */
[----:B--2---:R-:W-:Y:S05]  /*7e70*/  @!P0 BRA `(.L_x_120) ;  /* 0xfffffffc00f08947 */ /* 0x004fea000383ffff */
[----:B------:R-:W-:Y:S05]  /*7e80*/  BRA `(.L_x_121) ;  /* 0xffffffa800c47947 */ /* 0x000fea000383ffff */
.L_x_37:
[----:B------:R-:W-:-:S07]  /*7e90*/  MOV R0, UR4 ;  /* 0x0000000400007c02 */ /* 0x000fce0008000f00 */
.L_x_122:
[----:B-1----:R1:W2:Y:S02]  /*7ea0*/  SYNCS.PHASECHK.TRANS64.TRYWAIT P0, [R0+URZ], R2 ;  /* 0x00000002000075a7 */ /* 0x0022a400080011ff */
[----:B--2---:R-:W-:Y:S05]  /*7eb0*/  @!P0 NANOSLEEP.SYNCS 0x989680 ;  /* 0x009896800000895d */ /* 0x004fea0003900000 */
[----:B------:R-:W2:Y:S02]  /*7ec0*/  @!P0 SYNCS.PHASECHK.TRANS64 P0, [R0+URZ], R2 ;  /* 0x00000002000085a7 */ /* 0x000ea400080010ff */
[----:B--2---:R-:W-:Y:S05]  /*7ed0*/  @!P0 BRA `(.L_x_122) ;  /* 0xfffffffc00f08947 */ /* 0x004fea000383ffff */
[----:B------:R-:W-:Y:S05]  /*7ee0*/  BRA `(.L_x_123) ;  /* 0xffffffa800d47947 */ /* 0x000fea000383ffff */
.L_x_38:
[----:B------:R-:W-:-:S07]  /*7ef0*/  MOV R0, UR4 ;  /* 0x0000000400007c02 */ /* 0x000fce0008000f00 */
.L_x_124:
[----:B-1----:R1:W2:Y:S02]  /*7f00*/  SYNCS.PHASECHK.TRANS64.TRYWAIT P0, [R0+URZ], R2 ;  /* 0x00000002000075a7 */ /* 0x0022a400080011ff */
[----:B--2---:R-:W-:Y:S05]  /*7f10*/  @!P0 NANOSLEEP.SYNCS 0x989680 ;  /* 0x009896800000895d */ /* 0x004fea0003900000 */
[----:B------:R-:W2:Y:S02]  /*7f20*/  @!P0 SYNCS.PHASECHK.TRANS64 P0, [R0+URZ], R2 ;  /* 0x00000002000085a7 */ /* 0x000ea400080010ff */
[----:B--2---:R-:W-:Y:S05]  /*7f30*/  @!P0 BRA `(.L_x_124) ;  /* 0xfffffffc00f08947 */ /* 0x004fea000383ffff */
[----:B------:R-:W-:Y:S05]  /*7f40*/  BRA `(.L_x_125) ;  /* 0xffffffa800e47947 */ /* 0x000fea000383ffff */
.L_x_39:
[----:B------:R-:W-:-:S07]  /*7f50*/  MOV R0, UR4 ;  /* 0x0000000400007c02 */ /* 0x000fce0008000f00 */
.L_x_126:
[----:B-1----:R1:W2:Y:S02]  /*7f60*/  SYNCS.PHASECHK.TRANS64.TRYWAIT P0, [R0+URZ], R2 ;  /* 0x00000002000075a7 */ /* 0x0022a400080011ff */
[----:B--2---:R-:W-:Y:S05]  /*7f70*/  @!P0 NANOSLEEP.SYNCS 0x989680 ;  /* 0x009896800000895d */ /* 0x004fea0003900000 */
[----:B------:R-:W2:Y:S02]  /*7f80*/  @!P0 SYNCS.PHASECHK.TRANS64 P0, [R0+URZ], R2 ;  /* 0x00000002000085a7 */ /* 0x000ea400080010ff */
[----:B--2---:R-:W-:Y:S05]  /*7f90*/  @!P0 BRA `(.L_x_126) ;  /* 0xfffffffc00f08947 */ /* 0x004fea000383ffff */
[----:B------:R-:W-:Y:S05]  /*7fa0*/  BRA `(.L_x_127) ;  /* 0xffffffa800f47947 */ /* 0x000fea000383ffff */
.L_x_40:
[----:B------:R-:W-:-:S07]  /*7fb0*/  MOV R0, UR4 ;  /* 0x0000000400007c02 */ /* 0x000fce0008000f00 */
.L_x_128:
[----:B-1----:R1:W2:Y:S02]  /*7fc0*/  SYNCS.PHASECHK.TRANS64.TRYWAIT P0, [R0+URZ], R2 ;  /* 0x00000002000075a7 */ /* 0x0022a400080011ff */
[----:B--2---:R-:W-:Y:S05]  /*7fd0*/  @!P0 NANOSLEEP.SYNCS 0x989680 ;  /* 0x009896800000895d */ /* 0x004fea0003900000 */
[----:B------:R-:W2:Y:S02]  /*7fe0*/  @!P0 SYNCS.PHASECHK.TRANS64 P0, [R0+URZ], R2 ;  /* 0x00000002000085a7 */ /* 0x000ea400080010ff */
[----:B--2---:R-:W-:Y:S05]  /*7ff0*/  @!P0 BRA `(.L_x_128) ;  /* 0xfffffffc00f08947 */ /* 0x004fea000383ffff */
[----:B------:R-:W-:Y:S05]  /*8000*/  BRA `(.L_x_129) ;  /* 0xffffffac00047947 */ /* 0x000fea000383ffff */
.L_x_41:
[----:B------:R-:W-:-:S07]  /*8010*/  MOV R0, UR4 ;  /* 0x0000000400007c02 */ /* 0x000fce0008000f00 */
.L_x_130:
[----:B-1----:R1:W2:Y:S02]  /*8020*/  SYNCS.PHASECHK.TRANS64.TRYWAIT P0, [R0+URZ], R2 ;  /* 0x00000002000075a7 */ /* 0x0022a400080011ff */
[----:B--2---:R-:W-:Y:S05]  /*8030*/  @!P0 NANOSLEEP.SYNCS 0x989680 ;  /* 0x009896800000895d */ /* 0x004fea0003900000 */
[----:B------:R-:W2:Y:S02]  /*8040*/  @!P0 SYNCS.PHASECHK.TRANS64 P0, [R0+URZ], R2 ;  /* 0x00000002000085a7 */ /* 0x000ea400080010ff */
[----:B--2---:R-:W-:Y:S05]  /*8050*/  @!P0 BRA `(.L_x_130) ;  /* 0xfffffffc00f08947 */ /* 0x004fea000383ffff */
[----:B------:R-:W-:Y:S05]  /*8060*/  BRA `(.L_x_131) ;  /* 0xffffffac00147947 */ /* 0x000fea000383ffff */
.L_x_42:
[----:B------:R-:W-:-:S07]  /*8070*/  MOV R0, UR4 ;  /* 0x0000000400007c02 */ /* 0x000fce0008000f00 */
.L_x_132:
[----:B-1----:R1:W2:Y:S02]  /*8080*/  SYNCS.PHASECHK.TRANS64.TRYWAIT P0, [R0+URZ], R2 ;  /* 0x00000002000075a7 */ /* 0x0022a400080011ff */
[----:B--2---:R-:W-:Y:S05]  /*8090*/  @!P0 NANOSLEEP.SYNCS 0x989680 ;  /* 0x009896800000895d */ /* 0x004fea0003900000 */
[----:B------:R-:W2:Y:S02]  /*80a0*/  @!P0 SYNCS.PHASECHK.TRANS64 P0, [R0+URZ], R2 ;  /* 0x00000002000085a7 */ /* 0x000ea400080010ff */
[----:B--2---:R-:W-:Y:S05]  /*80b0*/  @!P0 BRA `(.L_x_132) ;  /* 0xfffffffc00f08947 */ /* 0x004fea000383ffff */
[----:B------:R-:W-:Y:S05]  /*80c0*/  BRA `(.L_x_133) ;  /* 0xffffffac00247947 */ /* 0x000fea000383ffff */
.L_x_43:
[----:B------:R-:W-:-:S07]  /*80d0*/  MOV R0, UR4 ;  /* 0x0000000400007c02 */ /* 0x000fce0008000f00 */
.L_x_134:
[----:B-1----:R1:W2:Y:S02]  /*80e0*/  SYNCS.PHASECHK.TRANS64.TRYWAIT P0, [R0+URZ], R2 ;  /* 0x00000002000075a7 */ /* 0x0022a400080011ff */
[----:B--2---:R-:W-:Y:S05]  /*80f0*/  @!P0 NANOSLEEP.SYNCS 0x989680 ;  /* 0x009896800000895d */ /* 0x004fea0003900000 */
[----:B------:R-:W2:Y:S02]  /*8100*/  @!P0 SYNCS.PHASECHK.TRANS64 P0, [R0+URZ], R2 ;  /* 0x00000002000085a7 */ /* 0x000ea400080010ff */
[----:B--2---:R-:W-:Y:S05]  /*8110*/  @!P0 BRA `(.L_x_134) ;  /* 0xfffffffc00f08947 */ /* 0x004fea000383ffff */
[----:B------:R-:W-:Y:S05]  /*8120*/  BRA `(.L_x_135) ;  /* 0xffffffac00347947 */ /* 0x000fea000383ffff */
.L_x_44:
[----:B------:R-:W-:-:S07]  /*8130*/  MOV R0, UR4 ;  /* 0x0000000400007c02 */ /* 0x000fce0008000f00 */
.L_x_136:
[----:B-1----:R1:W2:Y:S02]  /*8140*/  SYNCS.PHASECHK.TRANS64.TRYWAIT P0, [R0+URZ], R2 ;  /* 0x00000002000075a7 */ /* 0x0022a400080011ff */
[----:B--2---:R-:W-:Y:S05]  /*8150*/  @!P0 NANOSLEEP.SYNCS 0x989680 ;  /* 0x009896800000895d */ /* 0x004fea0003900000 */
[----:B------:R-:W2:Y:S02]  /*8160*/  @!P0 SYNCS.PHASECHK.TRANS64 P0, [R0+URZ], R2 ;  /* 0x00000002000085a7 */ /* 0x000ea400080010ff */
[----:B--2---:R-:W-:Y:S05]  /*8170*/  @!P0 BRA `(.L_x_136) ;  /* 0xfffffffc00f08947 */ /* 0x004fea000383ffff */
[----:B------:R-:W-:Y:S05]  /*8180*/  BRA `(.L_x_137) ;  /* 0xffffffac00447947 */ /* 0x000fea000383ffff */
.L_x_45:
[----:B------:R-:W-:-:S07]  /*8190*/  MOV R0, UR4 ;  /* 0x0000000400007c02 */ /* 0x000fce0008000f00 */
.L_x_138:
[----:B-1----:R1:W2:Y:S02]  /*81a0*/  SYNCS.PHASECHK.TRANS64.TRYWAIT P0, [R0+URZ], R2 ;  /* 0x00000002000075a7 */ /* 0x0022a400080011ff */
[----:B--2---:R-:W-:Y:S05]  /*81b0*/  @!P0 NANOSLEEP.SYNCS 0x989680 ;  /* 0x009896800000895d */ /* 0x004fea0003900000 */
[----:B------:R-:W2:Y:S02]  /*81c0*/  @!P0 SYNCS.PHASECHK.TRANS64 P0, [R0+URZ], R2 ;  /* 0x00000002000085a7 */ /* 0x000ea400080010ff */
[----:B--2---:R-:W-:Y:S05]  /*81d0*/  @!P0 BRA `(.L_x_138) ;  /* 0xfffffffc00f08947 */ /* 0x004fea000383ffff */
[----:B------:R-:W-:Y:S05]  /*81e0*/  BRA `(.L_x_139) ;  /* 0xffffffac00547947 */ /* 0x000fea000383ffff */
.L_x_46:
[----:B------:R-:W-:-:S07]  /*81f0*/  MOV R0, UR4 ;  /* 0x0000000400007c02 */ /* 0x000fce0008000f00 */
.L_x_140:
[----:B-1----:R1:W2:Y:S02]  /*8200*/  SYNCS.PHASECHK.TRANS64.TRYWAIT P0, [R0+URZ], R2 ;  /* 0x00000002000075a7 */ /* 0x0022a400080011ff */
[----:B--2---:R-:W-:Y:S05]  /*8210*/  @!P0 NANOSLEEP.SYNCS 0x989680 ;  /* 0x009896800000895d */ /* 0x004fea0003900000 */
[----:B------:R-:W2:Y:S02]  /*8220*/  @!P0 SYNCS.PHASECHK.TRANS64 P0, [R0+URZ], R2 ;  /* 0x00000002000085a7 */ /* 0x000ea400080010ff */
[----:B--2---:R-:W-:Y:S05]  /*8230*/  @!P0 BRA `(.L_x_140) ;  /* 0xfffffffc00f08947 */ /* 0x004fea000383ffff */
[----:B------:R-:W-:Y:S05]  /*8240*/  BRA `(.L_x_141) ;  /* 0xffffffac00647947 */ /* 0x000fea000383ffff */
.L_x_47:
[----:B------:R-:W-:-:S07]  /*8250*/  MOV R0, UR4 ;  /* 0x0000000400007c02 */ /* 0x000fce0008000f00 */
.L_x_142:
[----:B-1----:R1:W2:Y:S02]  /*8260*/  SYNCS.PHASECHK.TRANS64.TRYWAIT P0, [R0+URZ], R2 ;  /* 0x00000002000075a7 */ /* 0x0022a400080011ff */
[----:B--2---:R-:W-:Y:S05]  /*8270*/  @!P0 NANOSLEEP.SYNCS 0x989680 ;  /* 0x009896800000895d */ /* 0x004fea0003900000 */
[----:B------:R-:W2:Y:S02]  /*8280*/  @!P0 SYNCS.PHASECHK.TRANS64 P0, [R0+URZ], R2 ;  /* 0x00000002000085a7 */ /* 0x000ea400080010ff */
[----:B--2---:R-:W-:Y:S05]  /*8290*/  @!P0 BRA `(.L_x_142) ;  /* 0xfffffffc00f08947 */ /* 0x004fea000383ffff */
[----:B------:R-:W-:Y:S05]  /*82a0*/  BRA `(.L_x_143) ;  /* 0xffffffac00747947 */ /* 0x000fea000383ffff */
.L_x_48:
[----:B------:R-:W-:-:S07]  /*82b0*/  MOV R0, UR4 ;  /* 0x0000000400007c02 */ /* 0x000fce0008000f00 */
.L_x_144:
[----:B-1----:R1:W2:Y:S02]  /*82c0*/  SYNCS.PHASECHK.TRANS64.TRYWAIT P0, [R0+URZ], R2 ;  /* 0x00000002000075a7 */ /* 0x0022a400080011ff */
[----:B--2---:R-:W-:Y:S05]  /*82d0*/  @!P0 NANOSLEEP.SYNCS 0x989680 ;  /* 0x009896800000895d */ /* 0x004fea0003900000 */
[----:B------:R-:W2:Y:S02]  /*82e0*/  @!P0 SYNCS.PHASECHK.TRANS64 P0, [R0+URZ], R2 ;  /* 0x00000002000085a7 */ /* 0x000ea400080010ff */
[----:B--2---:R-:W-:Y:S05]  /*82f0*/  @!P0 BRA `(.L_x_144) ;  /* 0xfffffffc00f08947 */ /* 0x004fea000383ffff */
[----:B------:R-:W-:Y:S05]  /*8300*/  BRA `(.L_x_145) ;  /* 0xffffffac00847947 */ /* 0x000fea000383ffff */
.L_x_49:
[----:B------:R-:W-:-:S07]  /*8310*/  MOV R0, UR4 ;  /* 0x0000000400007c02 */ /* 0x000fce0008000f00 */
.L_x_146:
[----:B-1----:R1:W2:Y:S02]  /*8320*/  SYNCS.PHASECHK.TRANS64.TRYWAIT P0, [R0+URZ], R2 ;  /* 0x00000002000075a7 */ /* 0x0022a400080011ff */
[----:B--2---:R-:W-:Y:S05]  /*8330*/  @!P0 NANOSLEEP.SYNCS 0x989680 ;  /* 0x009896800000895d */ /* 0x004fea0003900000 */
[----:B------:R-:W2:Y:S02]  /*8340*/  @!P0 SYNCS.PHASECHK.TRANS64 P0, [R0+URZ], R2 ;  /* 0x00000002000085a7 */ /* 0x000ea400080010ff */
[----:B--2---:R-:W-:Y:S05]  /*8350*/  @!P0 BRA `(.L_x_146) ;  /* 0xfffffffc00f08947 */ /* 0x004fea000383ffff */
[----:B------:R-:W-:Y:S05]  /*8360*/  BRA `(.L_x_147) ;  /* 0xffffffac00947947 */ /* 0x000fea000383ffff */
.L_x_52:
[----:B------:R-:W-:-:S07]  /*8370*/  MOV R4, UR45 ;  /* 0x0000002d00047c02 */ /* 0x000fce0008000f00 */
.L_x_148:
[----:B-1----:R1:W2:Y:S02]  /*8380*/  SYNCS.PHASECHK.TRANS64.TRYWAIT P1, [R4+URZ+0x148], R6 ;  /* 0x00014806040075a7 */ /* 0x0022a400080211ff */
[----:B--2---:R-:W-:Y:S05]  /*8390*/  @!P1 NANOSLEEP.SYNCS 0x989680 ;  /* 0x009896800000995d */ /* 0x004fea0003900000 */
[----:B------:R-:W2:Y:S02]  /*83a0*/  @!P1 SYNCS.PHASECHK.TRANS64 P1, [R4+URZ+0x148], R6 ;  /* 0x00014806040095a7 */ /* 0x000ea400080210ff */
[----:B--2---:R-:W-:Y:S05]  /*83b0*/  @!P1 BRA `(.L_x_148) ;  /* 0xfffffffc00f09947 */ /* 0x004fea000383ffff */
[----:B------:R-:W-:Y:S05]  /*83c0*/  BRA `(.L_x_149) ;  /* 0xffffffac00fc7947 */ /* 0x000fea000383ffff */
.L_x_53:
[----:B-1----:R-:W-:-:S07]  /*83d0*/  MOV R4, UR45 ;  /* 0x0000002d00047c02 */ /* 0x002fce0008000f00 */
.L_x_150:
[----:B-1----:R1:W2:Y:S02]  /*83e0*/  SYNCS.PHASECHK.TRANS64.TRYWAIT P1, [R4+URZ+0x140], R5 ;  /* 0x00014005040075a7 */ /* 0x0022a400080211ff */
[----:B--2---:R-:W-:Y:S05]  /*83f0*/  @!P1 NANOSLEEP.SYNCS 0x989680 ;  /* 0x009896800000995d */ /* 0x004fea0003900000 */
[----:B------:R-:W2:Y:S02]  /*8400*/  @!P1 SYNCS.PHASECHK.TRANS64 P1, [R4+URZ+0x140], R5 ;  /* 0x00014005040095a7 */ /* 0x000ea400080210ff */
[----:B--2---:R-:W-:Y:S05]  /*8410*/  @!P1 BRA `(.L_x_150) ;  /* 0xfffffffc00f09947 */ /* 0x004fea000383ffff */
[----:B------:R-:W-:Y:S05]  /*8420*/  BRA `(.L_x_151) ;  /* 0xffffffb000047947 */ /* 0x000fea000383ffff */
.L_x_61:
[----:B------:R-:W-:-:S07]  /*8430*/  MOV R0, UR6 ;  /* 0x0000000600007c02 */ /* 0x000fce0008000f00 */
.L_x_152:
[----:B-1----:R1:W2:Y:S02]  /*8440*/  SYNCS.PHASECHK.TRANS64.TRYWAIT P0, [R0+URZ+0x140], R4 ;  /* 0x00014004000075a7 */ /* 0x0022a400080011ff */
[----:B--2---:R-:W-:Y:S05]  /*8450*/  @!P0 NANOSLEEP.SYNCS 0x989680 ;  /* 0x009896800000895d */ /* 0x004fea0003900000 */
[----:B------:R-:W2:Y:S02]  /*8460*/  @!P0 SYNCS.PHASECHK.TRANS64 P0, [R0+URZ+0x140], R4 ;  /* 0x00014004000085a7 */ /* 0x000ea400080010ff */
[----:B--2---:R-:W-:Y:S05]  /*8470*/  @!P0 BRA `(.L_x_152) ;  /* 0xfffffffc00f08947 */ /* 0x004fea000383ffff */
[----:B------:R-:W-:Y:S05]  /*8480*/  BRA `(.L_x_153) ;  /* 0xffffffb400747947 */ /* 0x000fea000383ffff */
.L_x_62:
[----:B------:R-:W-:-:S07]  /*8490*/  MOV R4, UR8 ;  /* 0x0000000800047c02 */ /* 0x000fce0008000f00 */
.L_x_154:
[----:B-1----:R1:W2:Y:S02]  /*84a0*/  SYNCS.PHASECHK.TRANS64.TRYWAIT P0, [R4+URZ+0x160], R0 ;  /* 0x00016000040075a7 */ /* 0x0022a400080011ff */
[----:B--2---:R-:W-:Y:S05]  /*84b0*/  @!P0 NANOSLEEP.SYNCS 0x989680 ;  /* 0x009896800000895d */ /* 0x004fea0003900000 */
[----:B------:R-:W2:Y:S02]  /*84c0*/  @!P0 SYNCS.PHASECHK.TRANS64 P0, [R4+URZ+0x160], R0 ;  /* 0x00016000040085a7 */ /* 0x000ea400080010ff */
[----:B--2---:R-:W-:Y:S05]  /*84d0*/  @!P0 BRA `(.L_x_154) ;  /* 0xfffffffc00f08947 */ /* 0x004fea000383ffff */
[----:B------:R-:W-:Y:S05]  /*84e0*/  BRA `(.L_x_155) ;  /* 0xffffffb400907947 */ /* 0x000fea000383ffff */
.L_x_65:
[----:B-1----:R-:W-:Y:S07]  /*84f0*/  MOV R0, UR7 ;  /* 0x0000000700007c02 */ /* 0x002fee0008000f00 */
.L_x_156:
[----:B-1----:R1:W2:Y:S02]  /*8500*/  SYNCS.PHASECHK.TRANS64.TRYWAIT P0, [R0+URZ], R5 ;  /* 0x00000005000075a7 */ /* 0x0022a400080011ff */
[----:B--2---:R-:W-:Y:S05]  /*8510*/  @!P0 NANOSLEEP.SYNCS 0x989680 ;  /* 0x009896800000895d */ /* 0x004fea0003900000 */
[----:B------:R-:W2:Y:S02]  /*8520*/  @!P0 SYNCS.PHASECHK.TRANS64 P0, [R0+URZ], R5 ;  /* 0x00000005000085a7 */ /* 0x000ea400080010ff */
[----:B--2---:R-:W-:Y:S05]  /*8530*/  @!P0 BRA `(.L_x_156) ;  /* 0xfffffffc00f08947 */ /* 0x004fea000383ffff */
[----:B------:R-:W-:Y:S05]  /*8540*/  BRA `(.L_x_64) ;  /* 0xffffffb400b47947 */ /* 0x000fea000383ffff */
.L_x_68:
[----:B------:R-:W-:-:S07]  /*8550*/  MOV R0, UR5 ;  /* 0x0000000500007c02 */ /* 0x000fce0008000f00 */
.L_x_157:
[----:B-1----:R1:W4:Y:S02]  /*8560*/  SYNCS.PHASECHK.TRANS64.TRYWAIT P0, [R0+URZ], R2 ;  /* 0x00000002000075a7 */ /* 0x00232400080011ff */
[----:B----4-:R-:W-:Y:S05]  /*8570*/  @!P0 NANOSLEEP.SYNCS 0x989680 ;  /* 0x009896800000895d */ /* 0x010fea0003900000 */
[----:B------:R-:W4:Y:S02]  /*8580*/  @!P0 SYNCS.PHASECHK.TRANS64 P0, [R0+URZ], R2 ;  /* 0x00000002000085a7 */ /* 0x000f2400080010ff */
[----:B----4-:R-:W-:Y:S05]  /*8590*/  @!P0 BRA `(.L_x_157) ;  /* 0xfffffffc00f08947 */ /* 0x010fea000383ffff */
[----:B------:R-:W-:Y:S05]  /*85a0*/  BRA `(.L_x_158) ;  /* 0xffffffb8007c7947 */ /* 0x000fea000383ffff */
.L_x_69:
[----:B------:R-:W-:-:S07]  /*85b0*/  MOV R0, UR7 ;  /* 0x0000000700007c02 */ /* 0x000fce0008000f00 */
.L_x_159:
[----:B-1----:R1:W4:Y:S02]  /*85c0*/  SYNCS.PHASECHK.TRANS64.TRYWAIT P0, [R0+URZ], R2 ;  /* 0x00000002000075a7 */ /* 0x00232400080011ff */
[----:B----4-:R-:W-:Y:S05]  /*85d0*/  @!P0 NANOSLEEP.SYNCS 0x989680 ;  /* 0x009896800000895d */ /* 0x010fea0003900000 */
[----:B------:R-:W4:Y:S02]  /*85e0*/  @!P0 SYNCS.PHASECHK.TRANS64 P0, [R0+URZ], R2 ;  /* 0x00000002000085a7 */ /* 0x000f2400080010ff */
[----:B----4-:R-:W-:Y:S05]  /*85f0*/  @!P0 BRA `(.L_x_159) ;  /* 0xfffffffc00f08947 */ /* 0x010fea000383ffff */
[----:B------:R-:W-:Y:S05]  /*8600*/  BRA `(.L_x_160) ;  /* 0xffffffb800887947 */ /* 0x000fea000383ffff */
.L_x_74:
[----:B------:R-:W-:Y:S07]  /*8610*/  MOV R0, UR22 ;  /* 0x0000001600007c02 */ /* 0x000fee0008000f00 */
.L_x_161:
[----:B--2---:R2:W3:Y:S02]  /*8620*/  SYNCS.PHASECHK.TRANS64.TRYWAIT P0, [R0+URZ+0x140], R2 ;  /* 0x00014002000075a7 */ /* 0x0044e400080011ff */
[----:B---3--:R-:W-:Y:S05]  /*8630*/  @!P0 NANOSLEEP.SYNCS 0x989680 ;  /* 0x009896800000895d */ /* 0x008fea0003900000 */
[----:B------:R-:W3:Y:S02]  /*8640*/  @!P0 SYNCS.PHASECHK.TRANS64 P0, [R0+URZ+0x140], R2 ;  /* 0x00014002000085a7 */ /* 0x000ee400080010ff */
[----:B---3--:R-:W-:Y:S05]  /*8650*/  @!P0 BRA `(.L_x_161) ;  /* 0xfffffffc00f08947 */ /* 0x008fea000383ffff */
[----:B------:R-:W-:Y:S05]  /*8660*/  BRA `(.L_x_162) ;  /* 0xffffffbc00a87947 */ /* 0x000fea000383ffff */
.L_x_77:
[----:B------:R-:W-:Y:S07]  /*8670*/  MOV R0, UR22 ;  /* 0x0000001600007c02 */ /* 0x000fee0008000f00 */
.L_x_163:
[----:B-1----:R1:W2:Y:S02]  /*8680*/  SYNCS.PHASECHK.TRANS64.TRYWAIT P0, [R0+URZ+0x138], R2 ;  /* 0x00013802000075a7 */ /* 0x0022a400080011ff */
[----:B--2---:R-:W-:Y:S05]  /*8690*/  @!P0 NANOSLEEP.SYNCS 0x989680 ;  /* 0x009896800000895d */ /* 0x004fea0003900000 */
[----:B------:R-:W2:Y:S02]  /*86a0*/  @!P0 SYNCS.PHASECHK.TRANS64 P0, [R0+URZ+0x138], R2 ;  /* 0x00013802000085a7 */ /* 0x000ea400080010ff */
[----:B--2---:R-:W-:Y:S05]  /*86b0*/  @!P0 BRA `(.L_x_163) ;  /* 0xfffffffc00f08947 */ /* 0x004fea000383ffff */
[----:B------:R-:W-:Y:S05]  /*86c0*/  BRA `(.L_x_76) ;  /* 0xffffffc000807947 */ /* 0x000fea000383ffff */
.L_x_80:
[----:B------:R-:W-:Y:S07]  /*86d0*/  MOV R0, UR22 ;  /* 0x0000001600007c02 */ /* 0x000fee0008000f00 */
.L_x_164:
[----:B-1----:R1:W2:Y:S02]  /*86e0*/  SYNCS.PHASECHK.TRANS64.TRYWAIT P0, [R0+URZ+0x120], R14 ;  /* 0x0001200e000075a7 */ /* 0x0022a400080011ff */
[----:B--2---:R-:W-:Y:S05]  /*86f0*/  @!P0 NANOSLEEP.SYNCS 0x989680 ;  /* 0x009896800000895d */ /* 0x004fea0003900000 */
[----:B------:R-:W2:Y:S02]  /*8700*/  @!P0 SYNCS.PHASECHK.TRANS64 P0, [R0+URZ+0x120], R14 ;  /* 0x0001200e000085a7 */ /* 0x000ea400080010ff */
[----:B--2---:R-:W-:Y:S05]  /*8710*/  @!P0 BRA `(.L_x_164) ;  /* 0xfffffffc00f08947 */ /* 0x004fea000383ffff */
[----:B------:R-:W-:Y:S05]  /*8720*/  BRA `(.L_x_165) ;  /* 0xffffffc400387947 */ /* 0x000fea000383ffff */
.L_x_81:
[----:B------:R-:W-:Y:S07]  /*8730*/  MOV R0, UR22 ;  /* 0x0000001600007c02 */ /* 0x000fee0008000f00 */
.L_x_166:
[----:B-1----:R1:W2:Y:S02]  /*8740*/  SYNCS.PHASECHK.TRANS64.TRYWAIT P0, [R0+URZ+0x128], R14 ;  /* 0x0001280e000075a7 */ /* 0x0022a400080011ff */
[----:B--2---:R-:W-:Y:S05]  /*8750*/  @!P0 NANOSLEEP.SYNCS 0x989680 ;  /* 0x009896800000895d */ /* 0x004fea0003900000 */
[----:B------:R-:W2:Y:S02]  /*8760*/  @!P0 SYNCS.PHASECHK.TRANS64 P0, [R0+URZ+0x128], R14 ;  /* 0x0001280e000085a7 */ /* 0x000ea400080010ff */
[----:B--2---:R-:W-:Y:S05]  /*8770*/  @!P0 BRA `(.L_x_166) ;  /* 0xfffffffc00f08947 */ /* 0x004fea000383ffff */
[----:B------:R-:W-:Y:S05]  /*8780*/  BRA `(.L_x_167) ;  /* 0xffffffc400ac7947 */ /* 0x000fea000383ffff */
.L_x_83:
[----:B------:R-:W-:-:S07]  /*8790*/  MOV R0, UR22 ;  /* 0x0000001600007c02 */ /* 0x000fce0008000f00 */
.L_x_168:
[----:B-1----:R1:W3:Y:S02]  /*87a0*/  SYNCS.PHASECHK.TRANS64.TRYWAIT P0, [R0+URZ+0x120], R2 ;  /* 0x00012002000075a7 */ /* 0x0022e400080011ff */
[----:B---3--:R-:W-:Y:S05]  /*87b0*/  @!P0 NANOSLEEP.SYNCS 0x989680 ;  /* 0x009896800000895d */ /* 0x008fea0003900000 */
[----:B------:R-:W3:Y:S02]  /*87c0*/  @!P0 SYNCS.PHASECHK.TRANS64 P0, [R0+URZ+0x120], R2 ;  /* 0x00012002000085a7 */ /* 0x000ee400080010ff */
[----:B---3--:R-:W-:Y:S05]  /*87d0*/  @!P0 BRA `(.L_x_168) ;  /* 0xfffffffc00f08947 */ /* 0x008fea000383ffff */
[----:B------:R-:W-:Y:S05]  /*87e0*/  BRA `(.L_x_169) ;  /* 0xffffffc800107947 */ /* 0x000fea000383ffff */
.L_x_85:
[----:B------:R-:W-:Y:S07]  /*87f0*/  MOV R0, UR51 ;  /* 0x0000003300007c02 */ /* 0x000fee0008000f00 */
.L_x_170:
[----:B-1----:R1:W2:Y:S02]  /*8800*/  SYNCS.PHASECHK.TRANS64.TRYWAIT P0, [R0+URZ+0x140], R2 ;  /* 0x00014002000075a7 */ /* 0x0022a400080011ff */
[----:B--2---:R-:W-:Y:S05]  /*8810*/  @!P0 NANOSLEEP.SYNCS 0x989680 ;  /* 0x009896800000895d */ /* 0x004fea0003900000 */
[----:B------:R-:W2:Y:S02]  /*8820*/  @!P0 SYNCS.PHASECHK.TRANS64 P0, [R0+URZ+0x140], R2 ;  /* 0x00014002000085a7 */ /* 0x000ea400080010ff */
[----:B--2---:R-:W-:Y:S05]  /*8830*/  @!P0 BRA `(.L_x_170) ;  /* 0xfffffffc00f08947 */ /* 0x004fea000383ffff */
[----:B------:R-:W-:Y:S05]  /*8840*/  BRA `(.L_x_171) ;  /* 0xffffffc800e47947 */ /* 0x000fea000383ffff */
.L_x_96:
[----:B---3--:R3:W1:Y:S02]  /*8850*/  SYNCS.PHASECHK.TRANS64.TRYWAIT P1, [R0+URZ+0x110], R5 ;  /* 0x00011005000075a7 */ /* 0x00866400080211ff */
[----:B-1----:R-:W-:Y:S05]  /*8860*/  @!P1 NANOSLEEP.SYNCS 0x989680 ;  /* 0x009896800000995d */ /* 0x002fea0003900000 */
[----:B------:R-:W1:Y:S02]  /*8870*/  @!P1 SYNCS.PHASECHK.TRANS64 P1, [R0+URZ+0x110], R5 ;  /* 0x00011005000095a7 */ /* 0x000e6400080210ff */
[----:B-1----:R-:W-:Y:S05]  /*8880*/  @!P1 BRA `(.L_x_96) ;  /* 0xfffffffc00f09947 */ /* 0x002fea000383ffff */
[----:B------:R-:W-:Y:S05]  /*8890*/  BRA `(.L_x_95) ;  /* 0xffffffd8001c7947 */ /* 0x000fea000383ffff */
.L_x_98:
[----:B---3--:R3:W4:Y:S02]  /*88a0*/  SYNCS.PHASECHK.TRANS64.TRYWAIT P0, [R120+URZ+0x150], R3 ;  /* 0x00015003780075a7 */ /* 0x00872400080011ff */
[----:B----4-:R-:W-:Y:S05]  /*88b0*/  @!P0 NANOSLEEP.SYNCS 0x989680 ;  /* 0x009896800000895d */ /* 0x010fea0003900000 */
[----:B------:R-:W4:Y:S02]  /*88c0*/  @!P0 SYNCS.PHASECHK.TRANS64 P0, [R120+URZ+0x150], R3 ;  /* 0x00015003780085a7 */ /* 0x000f2400080010ff */
[----:B----4-:R-:W-:Y:S05]  /*88d0*/  @!P0 BRA `(.L_x_98) ;  /* 0xfffffffc00f08947 */ /* 0x010fea000383ffff */
[----:B------:R-:W-:Y:S05]  /*88e0*/  BRA `(.L_x_97) ;  /* 0xffffffd8006c7947 */ /* 0x000fea000383ffff */
.L_x_107:
[----:B---3--:R3:W4:Y:S02]  /*88f0*/  SYNCS.PHASECHK.TRANS64.TRYWAIT P0, [R2+URZ+0x110], R0 ;  /* 0x00011000020075a7 */ /* 0x00872400080011ff */
[----:B----4-:R-:W-:Y:S05]  /*8900*/  @!P0 NANOSLEEP.SYNCS 0x989680 ;  /* 0x009896800000895d */ /* 0x010fea0003900000 */
[----:B------:R-:W4:Y:S02]  /*8910*/  @!P0 SYNCS.PHASECHK.TRANS64 P0, [R2+URZ+0x110], R0 ;  /* 0x00011000020085a7 */ /* 0x000f2400080010ff */
[----:B----4-:R-:W-:Y:S05]  /*8920*/  @!P0 BRA `(.L_x_107) ;  /* 0xfffffffc00f08947 */ /* 0x010fea000383ffff */
[----:B------:R-:W-:Y:S05]  /*8930*/  BRA `(.L_x_106) ;  /* 0xffffffe400707947 */ /* 0x000fea000383ffff */
        .weak           $__internal_0_$__cuda_sm10x_tcgen05_guardrail_trap_col_being_dealloced_not_returned_by_alloc
        .type           $__internal_0_$__cuda_sm10x_tcgen05_guardrail_trap_col_being_dealloced_not_returned_by_alloc,@function
        .size           $__internal_0_$__cuda_sm10x_tcgen05_guardrail_trap_col_being_dealloced_not_returned_by_alloc,($__internal_1_$__cuda_sm10x_tcgen05_guardrail_trap_phase_invalid_during_alloc - $__internal_0_$__cuda_sm10x_tcgen05_guardrail_trap_col_being_dealloced_not_returned_by_alloc)
$__internal_0_$__cuda_sm10x_tcgen05_guardrail_trap_col_being_dealloced_not_returned_by_alloc:
[----:B------:R-:W-:Y:S05]  /*8940*/  BPT.TRAP 0x1 ;  /* 0x000000040000795c */ /* 0x000fea0000300000 */
[----:B------:R-:W-:-:S04]  /*8950*/  HFMA2 R3, -RZ, RZ, 0, 0 ;  /* 0x00000000ff037431 */ /* 0x000fc800000001ff */
[----:B------:R-:W-:Y:S05]  /*8960*/  RET.REL.NODEC R2 `(_ZN7cutlass13device_kernelINS_4conv6kernel13ConvUniversalINS1_16ConvProblemShapeILNS1_8OperatorE1ELi2EEENS1_10collective14CollectiveConvINS1_47MainloopSm100TmaUmmaWarpSpecializedImplicitGemmILS5_1ELi17ELi2ELi1ELi2EN4cute5tupleIJNSA_1CILi1EEESD_SD_EEEEENSB_IJNSC_ILi64EEENSC_ILi128EEENSB_IJSG_EEEEEENS_12float_e4m3_tESK_NSA_8TiledMMAINSA_8MMA_AtomIJNSA_10MMA_TraitsINSA_19SM100_MMA_F8F6F4_SSEJSK_SK_fSG_SH_NSA_17integral_constantINSA_4UMMA5MajorELSR_0EEENSP_ISR_LSR_1EEENSP_INSQ_7ScaleInELSU_0EEESV_EEEEEENSA_6LayoutISE_NSB_IJNSC_ILi0EEESZ_SZ_EEEEENSB_IJNSA_10UnderscoreES12_S12_EEEEENS7_6detail27Sm100ImplicitGemmTileTraitsINSA_20SM90_TMA_LOAD_IM2COLENSA_14ComposedLayoutINSA_7SwizzleILi2ELi4ELi3EEENSA_18smem_ptr_flag_bitsILi8EEENSY_INSB_IJNSC_ILi8EEESG_EEENSB_IJSG_SD_EEEEEEEvEENS16_INSA_13SM90_TMA_LOADENS18_INS19_ILi3ELi4ELi3EEES1C_NSY_INSB_IJSH_S1D_EEENSB_IJSD_SH_EEEEEEEvEEEENS_8epilogue10collective18CollectiveEpilogueINS1R_23Sm100TmaWarpSpecializedILi2ELi2ELi32ELb0ELb0EEEJSJ_NSB_IJNSY_ISG_SD_EES1W_EEESK_NSB_IJNSB_IJlllEEESD_SZ_EEESK_S1Z_NS1R_6fusion15FusionCallbacksIS1V_NS20_17LinearCombinationISK_fSK_fLNS_15FloatRoundStyleE2EEESJ_S1X_JEEENSA_5SM1004TMEM4LOAD26SM100_TMEM_LOAD_16dp32b32xES17_S1H_NSA_39AutoVectorizingCopyWithAssumedAlignmentILi128EEENSA_21SM90_TMA_STORE_IM2COLES1H_S2B_S2B_EEEvvEEEEvNT_6ParamsE) ;  /* 0xffffff7402a47950 */ /* 0x000fea0003c3ffff */
        .weak           $__internal_1_$__cuda_sm10x_tcgen05_guardrail_trap_phase_invalid_during_alloc
        .type           $__internal_1_$__cuda_sm10x_tcgen05_guardrail_trap_phase_invalid_during_alloc,@function
        .size           $__internal_1_$__cuda_sm10x_tcgen05_guardrail_trap_phase_invalid_during_alloc,($__internal_2_$__cuda_sm10x_tcgen05_guardrail_trap_unallocated_columns_being_dealloced - $__internal_1_$__cuda_sm10x_tcgen05_guardrail_trap_phase_invalid_during_alloc)
$__internal_1_$__cuda_sm10x_tcgen05_guardrail_trap_phase_invalid_during_alloc:
[----:B------:R-:W-:Y:S05]  /*8970*/  BPT.TRAP 0x1 ;  /* 0x000000040000795c */ /* 0x000fea0000300000 */
[----:B------:R-:W-:-:S04]  /*8980*/  MOV R3, 0x0 ;  /* 0x0000000000037802 */ /* 0x000fc80000000f00 */
[----:B------:R-:W-:Y:S05]  /*8990*/  RET.REL.NODEC R2 `(_ZN7cutlass13device_kernelINS_4conv6kernel13ConvUniversalINS1_16ConvProblemShapeILNS1_8OperatorE1ELi2EEENS1_10collective14CollectiveConvINS1_47MainloopSm100TmaUmmaWarpSpecializedImplicitGemmILS5_1ELi17ELi2ELi1ELi2EN4cute5tupleIJNSA_1CILi1EEESD_SD_EEEEENSB_IJNSC_ILi64EEENSC_ILi128EEENSB_IJSG_EEEEEENS_12float_e4m3_tESK_NSA_8TiledMMAINSA_8MMA_AtomIJNSA_10MMA_TraitsINSA_19SM100_MMA_F8F6F4_SSEJSK_SK_fSG_SH_NSA_17integral_constantINSA_4UMMA5MajorELSR_0EEENSP_ISR_LSR_1EEENSP_INSQ_7ScaleInELSU_0EEESV_EEEEEENSA_6LayoutISE_NSB_IJNSC_ILi0EEESZ_SZ_EEEEENSB_IJNSA_10UnderscoreES12_S12_EEEEENS7_6detail27Sm100ImplicitGemmTileTraitsINSA_20SM90_TMA_LOAD_IM2COLENSA_14ComposedLayoutINSA_7SwizzleILi2ELi4ELi3EEENSA_18smem_ptr_flag_bitsILi8EEENSY_INSB_IJNSC_ILi8EEESG_EEENSB_IJSG_SD_EEEEEEEvEENS16_INSA_13SM90_TMA_LOADENS18_INS19_ILi3ELi4ELi3EEES1C_NSY_INSB_IJSH_S1D_EEENSB_IJSD_SH_EEEEEEEvEEEENS_8epilogue10collective18CollectiveEpilogueINS1R_23Sm100TmaWarpSpecializedILi2ELi2ELi32ELb0ELb0EEEJSJ_NSB_IJNSY_ISG_SD_EES1W_EEESK_NSB_IJNSB_IJlllEEESD_SZ_EEESK_S1Z_NS1R_6fusion15FusionCallbacksIS1V_NS20_17LinearCombinationISK_fSK_fLNS_15FloatRoundStyleE2EEESJ_S1X_JEEENSA_5SM1004TMEM4LOAD26SM100_TMEM_LOAD_16dp32b32xES17_S1H_NSA_39AutoVectorizingCopyWithAssumedAlignmentILi128EEENSA_21SM90_TMA_STORE_IM2COLES1H_S2B_S2B_EEEvvEEEEvNT_6ParamsE) ;  /* 0xffffff7402987950 */ /* 0x000fea0003c3ffff */
        .weak           $__internal_2_$__cuda_sm10x_tcgen05_guardrail_trap_unallocated_columns_being_dealloced
        .type           $__internal_2_$__cuda_sm10x_tcgen05_guardrail_trap_unallocated_columns_being_dealloced,@function
        .size           $__internal_2_$__cuda_sm10x_tcgen05_guardrail_trap_unallocated_columns_being_dealloced,(.L_x_173 - $__internal_2_$__cuda_sm10x_tcgen05_guardrail_trap_unallocated_columns_being_dealloced)
$__internal_2_$__cuda_sm10x_tcgen05_guardrail_trap_unallocated_columns_being_dealloced:
[----:B------:R-:W-:Y:S05]  /*89a0*/  BPT.TRAP 0x1 ;  /* 0x000000040000795c */ /* 0x000fea0000300000 */
[----:B------:R-:W-:-:S04]  /*89b0*/  HFMA2 R3, -RZ, RZ, 0, 0 ;  /* 0x00000000ff037431 */ /* 0x000fc800000001ff */
[----:B------:R-:W-:Y:S05]  /*89c0*/  RET.REL.NODEC R2 `(_ZN7cutlass13device_kernelINS_4conv6kernel13ConvUniversalINS1_16ConvProblemShapeILNS1_8OperatorE1ELi2EEENS1_10collective14CollectiveConvINS1_47MainloopSm100TmaUmmaWarpSpecializedImplicitGemmILS5_1ELi17ELi2ELi1ELi2EN4cute5tupleIJNSA_1CILi1EEESD_SD_EEEEENSB_IJNSC_ILi64EEENSC_ILi128EEENSB_IJSG_EEEEEENS_12float_e4m3_tESK_NSA_8TiledMMAINSA_8MMA_AtomIJNSA_10MMA_TraitsINSA_19SM100_MMA_F8F6F4_SSEJSK_SK_fSG_SH_NSA_17integral_constantINSA_4UMMA5MajorELSR_0EEENSP_ISR_LSR_1EEENSP_INSQ_7ScaleInELSU_0EEESV_EEEEEENSA_6LayoutISE_NSB_IJNSC_ILi0EEESZ_SZ_EEEEENSB_IJNSA_10UnderscoreES12_S12_EEEEENS7_6detail27Sm100ImplicitGemmTileTraitsINSA_20SM90_TMA_LOAD_IM2COLENSA_14ComposedLayoutINSA_7SwizzleILi2ELi4ELi3EEENSA_18smem_ptr_flag_bitsILi8EEENSY_INSB_IJNSC_ILi8EEESG_EEENSB_IJSG_SD_EEEEEEEvEENS16_INSA_13SM90_TMA_LOADENS18_INS19_ILi3ELi4ELi3EEES1C_NSY_INSB_IJSH_S1D_EEENSB_IJSD_SH_EEEEEEEvEEEENS_8epilogue10collective18CollectiveEpilogueINS1R_23Sm100TmaWarpSpecializedILi2ELi2ELi32ELb0ELb0EEEJSJ_NSB_IJNSY_ISG_SD_EES1W_EEESK_NSB_IJNSB_IJlllEEESD_SZ_EEESK_S1Z_NS1R_6fusion15FusionCallbacksIS1V_NS20_17LinearCombinationISK_fSK_fLNS_15FloatRoundStyleE2EEESJ_S1X_JEEENSA_5SM1004TMEM4LOAD26SM100_TMEM_LOAD_16dp32b32xES17_S1H_NSA_39AutoVectorizingCopyWithAssumedAlignmentILi128EEENSA_21SM90_TMA_STORE_IM2COLES1H_S2B_S2B_EEEvvEEEEvNT_6ParamsE) ;  /* 0xffffff74028c7950 */ /* 0x000fea0003c3ffff */
.L_x_172:
[----:B------:R-:W-:-:S00]  /*89d0*/  BRA `(.L_x_172) ;  /* 0xfffffffc00fc7947 */ /* 0x000fc0000383ffff */
[----:B------:R-:W-:-:S00]  /*89e0*/  NOP ;  /* 0x0000000000007918 */ /* 0x000fc00000000000 */
        /* <DEDUP_REMOVED lines=9> */
.L_x_173:


//--------------------- .nv.global.init           --------------------------
	.section	.nv.global.init,"aw",@progbits
.nv.global.init:
	.type		$str$29,@object
	.size		$str$29,($str$30 - $str$29)
$str$29:
        /*0000*/ 	.byte	0x28, 0x61, 0x64, 0x64, 0x72, 0x65, 0x73, 0x73, 0x20, 0x26, 0x20, 0x6d, 0x61, 0x73, 0x6b, 0x29
        /*0010*/ 	.byte	0x20, 0x3d, 0x3d, 0x20, 0x30, 0x00
	.type		$str$30,@object
	.size		$str$30,($str$28 - $str$30)
$str$30:
        /*0016*/ 	.byte	0x2f, 0x74, 0x6d, 0x70, 0x2f, 0x63, 0x75, 0x74, 0x6c, 0x61, 0x73, 0x73, 0x5f, 0x73, 0x77, 0x65
        /*0026*/ 	.byte	0x65, 0x70, 0x5f, 0x73, 0x72, 0x63, 0x2f, 0x69, 0x6e, 0x63, 0x6c, 0x75, 0x64, 0x65, 0x2f, 0x63
        /*0036*/ 	.byte	0x75, 0x74, 0x65, 0x2f, 0x70, 0x6f, 0x69, 0x6e, 0x74, 0x65, 0x72, 0x5f, 0x66, 0x6c, 0x61, 0x67
        /*0046*/ 	.byte	0x67, 0x65, 0x64, 0x2e, 0x68, 0x70, 0x70, 0x00
	.type		$str$28,@object
	.size		$str$28,($str$27 - $str$28)
$str$28:
        /*004e*/ 	.byte	0x2f, 0x74, 0x6d, 0x70, 0x2f, 0x63, 0x75, 0x74, 0x6c, 0x61, 0x73, 0x73, 0x5f, 0x73, 0x77, 0x65
        /*005e*/ 	.byte	0x65, 0x70, 0x5f, 0x73, 0x72, 0x63, 0x2f, 0x69, 0x6e, 0x63, 0x6c, 0x75, 0x64, 0x65, 0x2f, 0x63
        /*006e*/ 	.byte	0x75, 0x74, 0x65, 0x2f, 0x61, 0x74, 0x6f, 0x6d, 0x2f, 0x63, 0x6f, 0x70, 0x79, 0x5f, 0x74, 0x72
        /*007e*/ 	.byte	0x61, 0x69, 0x74, 0x73, 0x5f, 0x73, 0x6d, 0x31, 0x30, 0x30, 0x2e, 0x68, 0x70, 0x70, 0x00
	.type		$str$27,@object
	.size		$str$27,(__unnamed_1 - $str$27)
$str$27:
        /*008d*/ 	.byte	0x28, 0x28, 0x75, 0x69, 0x6e, 0x74, 0x33, 0x32, 0x5f, 0x74, 0x28, 0x74, 0x68, 0x72, 0x65, 0x61
        /*009d*/ 	.byte	0x64, 0x49, 0x64, 0x78, 0x2e, 0x78, 0x29, 0x20, 0x2f, 0x20, 0x33, 0x32, 0x29, 0x20, 0x25, 0x20
        /*00ad*/ 	.byte	0x34, 0x29, 0x20, 0x3d, 0x3d, 0x20, 0x28, 0x28, 0x28, 0x74, 0x6d, 0x65, 0x6d, 0x5f, 0x61, 0x64
        /*00bd*/ 	.byte	0x64, 0x72, 0x20, 0x3e, 0x3e, 0x20, 0x31, 0x36, 0x29, 0x20, 0x2f, 0x20, 0x33, 0x32, 0x29, 0x20
        /*00cd*/ 	.byte	0x25, 0x20, 0x34, 0x29, 0x00
	.type		__unnamed_1,@object
	.size		__unnamed_1,(__unnamed_2 - __unnamed_1)
__unnamed_1:
        /*00d2*/ 	.byte	0x61, 0x75, 0x74, 0x6f, 0x20, 0x63, 0x75, 0x74, 0x65, 0x3a, 0x3a, 0x61, 0x73, 0x5f, 0x70, 0x6f
        /* <DEDUP_REMOVED lines=24> */
        /*0262*/ 	.byte	0x3c, 0x34, 0x30, 0x39, 0x36, 0x3e, 0x3e, 0x3e, 0x3e, 0x5d, 0x00
	.type		__unnamed_2,@object
	.size		__unnamed_2,(.L_2 - __unnamed_2)
__unnamed_2:
        /* <DEDUP_REMOVED lines=40> */
        /*04ed*/ 	.byte	0x74, 0x65, 0x3a, 0x3a, 0x43, 0x3c, 0x30, 0x3e, 0x3e, 0x3e, 0x3e, 0x5d, 0x00
.L_2:


//--------------------- .nv.shared._ZN7cutlass13device_kernelINS_4conv6kernel13ConvUniversalINS1_16ConvProblemShapeILNS1_8OperatorE1ELi2EEENS1_10collective14CollectiveConvINS1_47MainloopSm100TmaUmmaWarpSpecializedImplicitGemmILS5_1ELi17ELi2ELi1ELi2EN4cute5tupleIJNSA_1CILi1EEESD_SD_EEEEENSB_IJNSC_ILi64EEENSC_ILi128EEENSB_IJSG_EEEEEENS_12float_e4m3_tESK_NSA_8TiledMMAINSA_8MMA_AtomIJNSA_10MMA_TraitsINSA_19SM100_MMA_F8F6F4_SSEJSK_SK_fSG_SH_NSA_17integral_constantINSA_4UMMA5MajorELSR_0EEENSP_ISR_LSR_1EEENSP_INSQ_7ScaleInELSU_0EEESV_EEEEEENSA_6LayoutISE_NSB_IJNSC_ILi0EEESZ_SZ_EEEEENSB_IJNSA_10UnderscoreES12_S12_EEEEENS7_6detail27Sm100ImplicitGemmTileTraitsINSA_20SM90_TMA_LOAD_IM2COLENSA_14ComposedLayoutINSA_7SwizzleILi2ELi4ELi3EEENSA_18smem_ptr_flag_bitsILi8EEENSY_INSB_IJNSC_ILi8EEESG_EEENSB_IJSG_SD_EEEEEEEvEENS16_INSA_13SM90_TMA_LOADENS18_INS19_ILi3ELi4ELi3EEES1C_NSY_INSB_IJSH_S1D_EEENSB_IJSD_SH_EEEEEEEvEEEENS_8epilogue10collective18CollectiveEpilogueINS1R_23Sm100TmaWarpSpecializedILi2ELi2ELi32ELb0ELb0EEEJSJ_NSB_IJNSY_ISG_SD_EES1W_EEESK_NSB_IJNSB_IJlllEEESD_SZ_EEESK_S1Z_NS1R_6fusion15FusionCallbacksIS1V_NS20_17LinearCombinationISK_fSK_fLNS_15FloatRoundStyleE2EEESJ_S1X_JEEENSA_5SM1004TMEM4LOAD26SM100_TMEM_LOAD_16dp32b32xES17_S1H_NSA_39AutoVectorizingCopyWithAssumedAlignmentILi128EEENSA_21SM90_TMA_STORE_IM2COLES1H_S2B_S2B_EEEvvEEEEvNT_6ParamsE --------------------------
	.section	.nv.shared._ZN7cutlass13device_kernelINS_4conv6kernel13ConvUniversalINS1_16ConvProblemShapeILNS1_8OperatorE1ELi2EEENS1_10collective14CollectiveConvINS1_47MainloopSm100TmaUmmaWarpSpecializedImplicitGemmILS5_1ELi17ELi2ELi1ELi2EN4cute5tupleIJNSA_1CILi1EEESD_SD_EEEEENSB_IJNSC_ILi64EEENSC_ILi128EEENSB_IJSG_EEEEEENS_12float_e4m3_tESK_NSA_8TiledMMAINSA_8MMA_AtomIJNSA_10MMA_TraitsINSA_19SM100_MMA_F8F6F4_SSEJSK_SK_fSG_SH_NSA_17integral_constantINSA_4UMMA5MajorELSR_0EEENSP_ISR_LSR_1EEENSP_INSQ_7ScaleInELSU_0EEESV_EEEEEENSA_6LayoutISE_NSB_IJNSC_ILi0EEESZ_SZ_EEEEENSB_IJNSA_10UnderscoreES12_S12_EEEEENS7_6detail27Sm100ImplicitGemmTileTraitsINSA_20SM90_TMA_LOAD_IM2COLENSA_14ComposedLayoutINSA_7SwizzleILi2ELi4ELi3EEENSA_18smem_ptr_flag_bitsILi8EEENSY_INSB_IJNSC_ILi8EEESG_EEENSB_IJSG_SD_EEEEEEEvEENS16_INSA_13SM90_TMA_LOADENS18_INS19_ILi3ELi4ELi3EEES1C_NSY_INSB_IJSH_S1D_EEENSB_IJSD_SH_EEEEEEEvEEEENS_8epilogue10collective18CollectiveEpilogueINS1R_23Sm100TmaWarpSpecializedILi2ELi2ELi32ELb0ELb0EEEJSJ_NSB_IJNSY_ISG_SD_EES1W_EEESK_NSB_IJNSB_IJlllEEESD_SZ_EEESK_S1Z_NS1R_6fusion15FusionCallbacksIS1V_NS20_17LinearCombinationISK_fSK_fLNS_15FloatRoundStyleE2EEESJ_S1X_JEEENSA_5SM1004TMEM4LOAD26SM100_TMEM_LOAD_16dp32b32xES17_S1H_NSA_39AutoVectorizingCopyWithAssumedAlignmentILi128EEENSA_21SM90_TMA_STORE_IM2COLES1H_S2B_S2B_EEEvvEEEEvNT_6ParamsE,"aw",@nobits
	.sectionflags	@""
	.align	16
	.zero		1024


//--------------------- .nv.shared.reserved.0     --------------------------
	.section	.nv.shared.reserved.0,"aw",@nobits
	.weak		__nv_reservedSMEM_offset_0_alias
	.size		__nv_reservedSMEM_offset_0_alias, 0, 64
	.other		__nv_reservedSMEM_offset_0_alias,@"STO_CUDA_RESERVED_SHARED STV_DEFAULT"
__nv_reservedSMEM_offset_0_alias:
	.zero		0
.nv.shared.reserved.0:
	.zero		64
	.weak		__nv_reservedSMEM_tcgen05_partition
	.type		__nv_reservedSMEM_tcgen05_partition,@object
	.size		__nv_reservedSMEM_tcgen05_partition,(.L_0 - __nv_reservedSMEM_tcgen05_partition)
__nv_reservedSMEM_tcgen05_partition:
	.zero		32
.L_0:


//--------------------- .nv.global                --------------------------
	.section	.nv.global,"aw",@nobits
.nv.global:
	.type		_ZN39_INTERNAL_6b6e68ae_4_k_cu_d3a8e5cb_29714cute1_E,@object
	.size		_ZN39_INTERNAL_6b6e68ae_4_k_cu_d3a8e5cb_29714cute1_E,(_ZN39_INTERNAL_6b6e68ae_4_k_cu_d3a8e5cb_29714cuda3std3__45__cpo6cbeginE - _ZN39_INTERNAL_6b6e68ae_4_k_cu_d3a8e5cb_29714cute1_E)
_ZN39_INTERNAL_6b6e68ae_4_k_cu_d3a8e5cb_29714cute1_E:
	.zero		1
	.type		_ZN39_INTERNAL_6b6e68ae_4_k_cu_d3a8e5cb_29714cuda3std3__45__cpo6cbeginE,@object
	.size		_ZN39_INTERNAL_6b6e68ae_4_k_cu_d3a8e5cb_29714cuda3std3__45__cpo6cbeginE,(_ZN39_INTERNAL_6b6e68ae_4_k_cu_d3a8e5cb_29714cuda3std3__48in_placeE - _ZN39_INTERNAL_6b6e68ae_4_k_cu_d3a8e5cb_29714cuda3std3__45__cpo6cbeginE)
_ZN39_INTERNAL_6b6e68ae_4_k_cu_d3a8e5cb_29714cuda3std3__45__cpo6cbeginE:
	.zero		1
	.type		_ZN39_INTERNAL_6b6e68ae_4_k_cu_d3a8e5cb_29714cuda3std3__48in_placeE,@object
	.size		_ZN39_INTERNAL_6b6e68ae_4_k_cu_d3a8e5cb_29714cuda3std3__48in_placeE,(_ZN39_INTERNAL_6b6e68ae_4_k_cu_d3a8e5cb_29714cuda3std6ranges3__45__cpo9iter_moveE - _ZN39_INTERNAL_6b6e68ae_4_k_cu_d3a8e5cb_29714cuda3std3__48in_placeE)
_ZN39_INTERNAL_6b6e68ae_4_k_cu_d3a8e5cb_29714cuda3std3__48in_placeE:
	.zero		1
	.type		_ZN39_INTERNAL_6b6e68ae_4_k_cu_d3a8e5cb_29714cuda3std6ranges3__45__cpo9iter_moveE,@object
	.size		_ZN39_INTERNAL_6b6e68ae_4_k_cu_d3a8e5cb_29714cuda3std6ranges3__45__cpo9iter_moveE,(_ZN39_INTERNAL_6b6e68ae_4_k_cu_d3a8e5cb_29714cuda3std3__45__cpo5beginE - _ZN39_INTERNAL_6b6e68ae_4_k_cu_d3a8e5cb_29714cuda3std6ranges3__45__cpo9iter_moveE)
_ZN39_INTERNAL_6b6e68ae_4_k_cu_d3a8e5cb_29714cuda3std6ranges3__45__cpo9iter_moveE:
	.zero		1
	.type		_ZN39_INTERNAL_6b6e68ae_4_k_cu_d3a8e5cb_29714cuda3std3__45__cpo5beginE,@object
	.size		_ZN39_INTERNAL_6b6e68ae_4_k_cu_d3a8e5cb_29714cuda3std3__45__cpo5beginE,(_ZN39_INTERNAL_6b6e68ae_4_k_cu_d3a8e5cb_29714cuda3std3__441_GLOBAL__N__6b6e68ae_4_k_cu_d3a8e5cb_29716ignoreE - _ZN39_INTERNAL_6b6e68ae_4_k_cu_d3a8e5cb_29714cuda3std3__45__cpo5beginE)
_ZN39_INTERNAL_6b6e68ae_4_k_cu_d3a8e5cb_29714cuda3std3__45__cpo5beginE:
	.zero		1
	.type		_ZN39_INTERNAL_6b6e68ae_4_k_cu_d3a8e5cb_29714cuda3std3__441_GLOBAL__N__6b6e68ae_4_k_cu_d3a8e5cb_29716ignoreE,@object
	.size		_ZN39_INTERNAL_6b6e68ae_4_k_cu_d3a8e5cb_29714cuda3std3__441_GLOBAL__N__6b6e68ae_4_k_cu_d3a8e5cb_29716ignoreE,(_ZN39_INTERNAL_6b6e68ae_4_k_cu_d3a8e5cb_29714cute7productE - _ZN39_INTERNAL_6b6e68ae_4_k_cu_d3a8e5cb_29714cuda3std3__441_GLOBAL__N__6b6e68ae_4_k_cu_d3a8e5cb_29716ignoreE)
_ZN39_INTERNAL_6b6e68ae_4_k_cu_d3a8e5cb_29714cuda3std3__441_GLOBAL__N__6b6e68ae_4_k_cu_d3a8e5cb_29716ignoreE:
	.zero		1
	.type		_ZN39_INTERNAL_6b6e68ae_4_k_cu_d3a8e5cb_29714cute7productE,@object
	.size		_ZN39_INTERNAL_6b6e68ae_4_k_cu_d3a8e5cb_29714cute7productE,(_ZN39_INTERNAL_6b6e68ae_4_k_cu_d3a8e5cb_29714cuda3std3__45__cpo3endE - _ZN39_INTERNAL_6b6e68ae_4_k_cu_d3a8e5cb_29714cute7productE)
_ZN39_INTERNAL_6b6e68ae_4_k_cu_d3a8e5cb_29714cute7productE:
	.zero		1
	.type		_ZN39_INTERNAL_6b6e68ae_4_k_cu_d3a8e5cb_29714cuda3std3__45__cpo3endE,@object
	.size		_ZN39_INTERNAL_6b6e68ae_4_k_cu_d3a8e5cb_29714cuda3std3__45__cpo3endE,(_ZN39_INTERNAL_6b6e68ae_4_k_cu_d3a8e5cb_29714cuda3std3__419piecewise_constructE - _ZN39_INTERNAL_6b6e68ae_4_k_cu_d3a8e5cb_29714cuda3std3__45__cpo3endE)
_ZN39_INTERNAL_6b6e68ae_4_k_cu_d3a8e5cb_29714cuda3std3__45__cpo3endE:
	.zero		1
	.type		_ZN39_INTERNAL_6b6e68ae_4_k_cu_d3a8e5cb_29714cuda3std3__419piecewise_constructE,@object
	.size		_ZN39_INTERNAL_6b6e68ae_4_k_cu_d3a8e5cb_29714cuda3std3__419piecewise_constructE,(_ZN39_INTERNAL_6b6e68ae_4_k_cu_d3a8e5cb_29714cuda3std3__45__cpo4cendE - _ZN39_INTERNAL_6b6e68ae_4_k_cu_d3a8e5cb_29714cuda3std3__419piecewise_constructE)
_ZN39_INTERNAL_6b6e68ae_4_k_cu_d3a8e5cb_29714cuda3std3__419piecewise_constructE:
	.zero		1
	.type		_ZN39_INTERNAL_6b6e68ae_4_k_cu_d3a8e5cb_29714cuda3std3__45__cpo4cendE,@object
	.size		_ZN39_INTERNAL_6b6e68ae_4_k_cu_d3a8e5cb_29714cuda3std3__45__cpo4cendE,(_ZN39_INTERNAL_6b6e68ae_4_k_cu_d3a8e5cb_29714cuda3std6ranges3__45__cpo4swapE - _ZN39_INTERNAL_6b6e68ae_4_k_cu_d3a8e5cb_29714cuda3std3__45__cpo4cendE)
_ZN39_INTERNAL_6b6e68ae_4_k_cu_d3a8e5cb_29714cuda3std3__45__cpo4cendE:
	.zero		1
	.type		_ZN39_INTERNAL_6b6e68ae_4_k_cu_d3a8e5cb_29714cuda3std6ranges3__45__cpo4swapE,@object
	.size		_ZN39_INTERNAL_6b6e68ae_4_k_cu_d3a8e5cb_29714cuda3std6ranges3__45__cpo4swapE,(.L_10 - _ZN39_INTERNAL_6b6e68ae_4_k_cu_d3a8e5cb_29714cuda3std6ranges3__45__cpo4swapE)
_ZN39_INTERNAL_6b6e68ae_4_k_cu_d3a8e5cb_29714cuda3std6ranges3__45__cpo4swapE:
	.zero		1
.L_10:


//--------------------- .nv.constant0._ZN7cutlass13device_kernelINS_4conv6kernel13ConvUniversalINS1_16ConvProblemShapeILNS1_8OperatorE1ELi2EEENS1_10collective14CollectiveConvINS1_47MainloopSm100TmaUmmaWarpSpecializedImplicitGemmILS5_1ELi17ELi2ELi1ELi2EN4cute5tupleIJNSA_1CILi1EEESD_SD_EEEEENSB_IJNSC_ILi64EEENSC_ILi128EEENSB_IJSG_EEEEEENS_12float_e4m3_tESK_NSA_8TiledMMAINSA_8MMA_AtomIJNSA_10MMA_TraitsINSA_19SM100_MMA_F8F6F4_SSEJSK_SK_fSG_SH_NSA_17integral_constantINSA_4UMMA5MajorELSR_0EEENSP_ISR_LSR_1EEENSP_INSQ_7ScaleInELSU_0EEESV_EEEEEENSA_6LayoutISE_NSB_IJNSC_ILi0EEESZ_SZ_EEEEENSB_IJNSA_10UnderscoreES12_S12_EEEEENS7_6detail27Sm100ImplicitGemmTileTraitsINSA_20SM90_TMA_LOAD_IM2COLENSA_14ComposedLayoutINSA_7SwizzleILi2ELi4ELi3EEENSA_18smem_ptr_flag_bitsILi8EEENSY_INSB_IJNSC_ILi8EEESG_EEENSB_IJSG_SD_EEEEEEEvEENS16_INSA_13SM90_TMA_LOADENS18_INS19_ILi3ELi4ELi3EEES1C_NSY_INSB_IJSH_S1D_EEENSB_IJSD_SH_EEEEEEEvEEEENS_8epilogue10collective18CollectiveEpilogueINS1R_23Sm100TmaWarpSpecializedILi2ELi2ELi32ELb0ELb0EEEJSJ_NSB_IJNSY_ISG_SD_EES1W_EEESK_NSB_IJNSB_IJlllEEESD_SZ_EEESK_S1Z_NS1R_6fusion15FusionCallbacksIS1V_NS20_17LinearCombinationISK_fSK_fLNS_15FloatRoundStyleE2EEESJ_S1X_JEEENSA_5SM1004TMEM4LOAD26SM100_TMEM_LOAD_16dp32b32xES17_S1H_NSA_39AutoVectorizingCopyWithAssumedAlignmentILi128EEENSA_21SM90_TMA_STORE_IM2COLES1H_S2B_S2B_EEEvvEEEEvNT_6ParamsE --------------------------
	.section	.nv.constant0._ZN7cutlass13device_kernelINS_4conv6kernel13ConvUniversalINS1_16ConvProblemShapeILNS1_8OperatorE1ELi2EEENS1_10collective14CollectiveConvINS1_47MainloopSm100TmaUmmaWarpSpecializedImplicitGemmILS5_1ELi17ELi2ELi1ELi2EN4cute5tupleIJNSA_1CILi1EEESD_SD_EEEEENSB_IJNSC_ILi64EEENSC_ILi128EEENSB_IJSG_EEEEEENS_12float_e4m3_tESK_NSA_8TiledMMAINSA_8MMA_AtomIJNSA_10MMA_TraitsINSA_19SM100_MMA_F8F6F4_SSEJSK_SK_fSG_SH_NSA_17integral_constantINSA_4UMMA5MajorELSR_0EEENSP_ISR_LSR_1EEENSP_INSQ_7ScaleInELSU_0EEESV_EEEEEENSA_6LayoutISE_NSB_IJNSC_ILi0EEESZ_SZ_EEEEENSB_IJNSA_10UnderscoreES12_S12_EEEEENS7_6detail27Sm100ImplicitGemmTileTraitsINSA_20SM90_TMA_LOAD_IM2COLENSA_14ComposedLayoutINSA_7SwizzleILi2ELi4ELi3EEENSA_18smem_ptr_flag_bitsILi8EEENSY_INSB_IJNSC_ILi8EEESG_EEENSB_IJSG_SD_EEEEEEEvEENS16_INSA_13SM90_TMA_LOADENS18_INS19_ILi3ELi4ELi3EEES1C_NSY_INSB_IJSH_S1D_EEENSB_IJSD_SH_EEEEEEEvEEEENS_8epilogue10collective18CollectiveEpilogueINS1R_23Sm100TmaWarpSpecializedILi2ELi2ELi32ELb0ELb0EEEJSJ_NSB_IJNSY_ISG_SD_EES1W_EEESK_NSB_IJNSB_IJlllEEESD_SZ_EEESK_S1Z_NS1R_6fusion15FusionCallbacksIS1V_NS20_17LinearCombinationISK_fSK_fLNS_15FloatRoundStyleE2EEESJ_S1X_JEEENSA_5SM1004TMEM4LOAD26SM100_TMEM_LOAD_16dp32b32xES17_S1H_NSA_39AutoVectorizingCopyWithAssumedAlignmentILi128EEENSA_21SM90_TMA_STORE_IM2COLES1H_S2B_S2B_EEEvvEEEEvNT_6ParamsE,"a",@progbits
	.sectionflags	@""
	.align	4
.nv.constant0._ZN7cutlass13device_kernelINS_4conv6kernel13ConvUniversalINS1_16ConvProblemShapeILNS1_8OperatorE1ELi2EEENS1_10collective14CollectiveConvINS1_47MainloopSm100TmaUmmaWarpSpecializedImplicitGemmILS5_1ELi17ELi2ELi1ELi2EN4cute5tupleIJNSA_1CILi1EEESD_SD_EEEEENSB_IJNSC_ILi64EEENSC_ILi128EEENSB_IJSG_EEEEEENS_12float_e4m3_tESK_NSA_8TiledMMAINSA_8MMA_AtomIJNSA_10MMA_TraitsINSA_19SM100_MMA_F8F6F4_SSEJSK_SK_fSG_SH_NSA_17integral_constantINSA_4UMMA5MajorELSR_0EEENSP_ISR_LSR_1EEENSP_INSQ_7ScaleInELSU_0EEESV_EEEEEENSA_6LayoutISE_NSB_IJNSC_ILi0EEESZ_SZ_EEEEENSB_IJNSA_10UnderscoreES12_S12_EEEEENS7_6detail27Sm100ImplicitGemmTileTraitsINSA_20SM90_TMA_LOAD_IM2COLENSA_14ComposedLayoutINSA_7SwizzleILi2ELi4ELi3EEENSA_18smem_ptr_flag_bitsILi8EEENSY_INSB_IJNSC_ILi8EEESG_EEENSB_IJSG_SD_EEEEEEEvEENS16_INSA_13SM90_TMA_LOADENS18_INS19_ILi3ELi4ELi3EEES1C_NSY_INSB_IJSH_S1D_EEENSB_IJSD_SH_EEEEEEEvEEEENS_8epilogue10collective18CollectiveEpilogueINS1R_23Sm100TmaWarpSpecializedILi2ELi2ELi32ELb0ELb0EEEJSJ_NSB_IJNSY_ISG_SD_EES1W_EEESK_NSB_IJNSB_IJlllEEESD_SZ_EEESK_S1Z_NS1R_6fusion15FusionCallbacksIS1V_NS20_17LinearCombinationISK_fSK_fLNS_15FloatRoundStyleE2EEESJ_S1X_JEEENSA_5SM1004TMEM4LOAD26SM100_TMEM_LOAD_16dp32b32xES17_S1H_NSA_39AutoVectorizingCopyWithAssumedAlignmentILi128EEENSA_21SM90_TMA_STORE_IM2COLES1H_S2B_S2B_EEEvvEEEEvNT_6ParamsE:
	.zero		2944


//--------------------- SYMBOLS --------------------------

	.type		.nv.reservedSmem.offset0,@object
	.size		.nv.reservedSmem.offset0,0x4
	.type		.nv.reservedSmem.cap,@object
	.size		.nv.reservedSmem.cap,0x4
	.type		__assertfail,@function
